//
// Generated by NVIDIA NVVM Compiler
//
// Compiler Build ID: CL-36424714
// Cuda compilation tools, release 13.0, V13.0.88
// Based on NVVM 20.0.0
//

.version 9.0
.target sm_100
.address_size 64

	// .globl	calculate_coefficient_matrix

.visible .entry calculate_coefficient_matrix(
	.param .u64 .ptr .align 1 calculate_coefficient_matrix_param_0,
	.param .u32 calculate_coefficient_matrix_param_1,
	.param .u64 .ptr .align 1 calculate_coefficient_matrix_param_2,
	.param .u64 .ptr .align 1 calculate_coefficient_matrix_param_3,
	.param .u32 calculate_coefficient_matrix_param_4,
	.param .u64 .ptr .align 1 calculate_coefficient_matrix_param_5,
	.param .u32 calculate_coefficient_matrix_param_6,
	.param .u64 .ptr .align 1 calculate_coefficient_matrix_param_7,
	.param .u32 calculate_coefficient_matrix_param_8
)
{
	.reg .pred 	%p<14>;
	.reg .b32 	%r<73>;
	.reg .b32 	%f<140>;
	.reg .b64 	%rd<117>;

	ld.param.u64 	%rd10, [calculate_coefficient_matrix_param_0];
	ld.param.u32 	%r34, [calculate_coefficient_matrix_param_1];
	ld.param.u64 	%rd11, [calculate_coefficient_matrix_param_2];
	ld.param.u64 	%rd12, [calculate_coefficient_matrix_param_3];
	ld.param.u32 	%r35, [calculate_coefficient_matrix_param_4];
	ld.param.u64 	%rd9, [calculate_coefficient_matrix_param_5];
	ld.param.u32 	%r36, [calculate_coefficient_matrix_param_6];
	ld.param.u64 	%rd13, [calculate_coefficient_matrix_param_7];
	cvta.to.global.u64 	%rd1, %rd10;
	cvta.to.global.u64 	%rd2, %rd11;
	cvta.to.global.u64 	%rd3, %rd12;
	cvta.to.global.u64 	%rd4, %rd13;
	mov.u32 	%r37, %tid.x;
	mov.u32 	%r38, %ctaid.x;
	mov.u32 	%r39, %ntid.x;
	mad.lo.s32 	%r1, %r38, %r39, %r37;
	add.s32 	%r40, %r1, 1;
	setp.gt.s32 	%p1, %r40, %r36;
	@%p1 bra 	$L__BB0_17;
	cvta.to.global.u64 	%rd14, %rd9;
	mul.lo.s32 	%r41, %r1, 9;
	mul.wide.s32 	%rd15, %r41, 4;
	add.s64 	%rd16, %rd14, %rd15;
	ld.global.u32 	%r42, [%rd16];
	ld.global.u32 	%r43, [%rd16+4];
	ld.global.u32 	%r44, [%rd16+8];
	ld.global.u32 	%r2, [%rd16+12];
	ld.global.u32 	%r3, [%rd16+28];
	ld.global.u32 	%r4, [%rd16+32];
	add.s32 	%r45, %r42, -1;
	mul.lo.s32 	%r46, %r45, %r34;
	cvt.s64.s32 	%rd5, %r46;
	add.s32 	%r47, %r43, -1;
	mul.lo.s32 	%r48, %r47, %r34;
	cvt.s64.s32 	%rd6, %r48;
	add.s32 	%r49, %r44, -1;
	mul.lo.s32 	%r50, %r49, %r34;
	cvt.s64.s32 	%rd7, %r50;
	setp.lt.s32 	%p2, %r4, 1;
	mov.f32 	%f138, 0f00000000;
	@%p2 bra 	$L__BB0_10;
	and.b32  	%r5, %r4, 3;
	setp.lt.u32 	%p3, %r4, 4;
	mov.f32 	%f138, 0f00000000;
	mov.b32 	%r63, 0;
	@%p3 bra 	$L__BB0_5;
	and.b32  	%r63, %r4, 2147483644;
	neg.s32 	%r67, %r63;
	mul.lo.s32 	%r65, %r3, 9;
	mov.f32 	%f138, 0f00000000;
	mov.u32 	%r66, %r3;
$L__BB0_4:
	.pragma "nounroll";
	mul.wide.s32 	%rd17, %r66, 4;
	add.s64 	%rd18, %rd2, %rd17;
	add.s32 	%r52, %r65, -9;
	mul.wide.s32 	%rd19, %r52, 4;
	add.s64 	%rd20, %rd3, %rd19;
	ld.global.s32 	%rd21, [%rd20];
	ld.global.s32 	%rd22, [%rd20+4];
	ld.global.s32 	%rd23, [%rd20+8];
	ld.global.f32 	%f14, [%rd18+-4];
	add.s64 	%rd24, %rd21, %rd5;
	shl.b64 	%rd25, %rd24, 3;
	add.s64 	%rd26, %rd1, %rd25;
	ld.global.v2.f32 	{%f15, %f16}, [%rd26+-8];
	add.s64 	%rd27, %rd22, %rd6;
	shl.b64 	%rd28, %rd27, 3;
	add.s64 	%rd29, %rd1, %rd28;
	ld.global.v2.f32 	{%f17, %f18}, [%rd29+-8];
	add.s64 	%rd30, %rd23, %rd7;
	shl.b64 	%rd31, %rd30, 3;
	add.s64 	%rd32, %rd1, %rd31;
	ld.global.v2.f32 	{%f19, %f20}, [%rd32+-8];
	mul.f32 	%f21, %f17, %f19;
	mul.f32 	%f22, %f18, %f20;
	sub.f32 	%f23, %f21, %f22;
	mul.f32 	%f24, %f17, %f20;
	fma.rn.f32 	%f25, %f18, %f19, %f24;
	mul.f32 	%f26, %f15, %f23;
	mul.f32 	%f27, %f16, %f25;
	sub.f32 	%f28, %f26, %f27;
	fma.rn.f32 	%f29, %f14, %f28, %f138;
	ld.global.s32 	%rd33, [%rd20+36];
	ld.global.s32 	%rd34, [%rd20+40];
	ld.global.s32 	%rd35, [%rd20+44];
	ld.global.f32 	%f30, [%rd18];
	add.s64 	%rd36, %rd33, %rd5;
	shl.b64 	%rd37, %rd36, 3;
	add.s64 	%rd38, %rd1, %rd37;
	ld.global.v2.f32 	{%f31, %f32}, [%rd38+-8];
	add.s64 	%rd39, %rd34, %rd6;
	shl.b64 	%rd40, %rd39, 3;
	add.s64 	%rd41, %rd1, %rd40;
	ld.global.v2.f32 	{%f33, %f34}, [%rd41+-8];
	add.s64 	%rd42, %rd35, %rd7;
	shl.b64 	%rd43, %rd42, 3;
	add.s64 	%rd44, %rd1, %rd43;
	ld.global.v2.f32 	{%f35, %f36}, [%rd44+-8];
	mul.f32 	%f37, %f33, %f35;
	mul.f32 	%f38, %f34, %f36;
	sub.f32 	%f39, %f37, %f38;
	mul.f32 	%f40, %f33, %f36;
	fma.rn.f32 	%f41, %f34, %f35, %f40;
	mul.f32 	%f42, %f31, %f39;
	mul.f32 	%f43, %f32, %f41;
	sub.f32 	%f44, %f42, %f43;
	fma.rn.f32 	%f45, %f30, %f44, %f29;
	ld.global.s32 	%rd45, [%rd20+72];
	ld.global.s32 	%rd46, [%rd20+76];
	ld.global.s32 	%rd47, [%rd20+80];
	ld.global.f32 	%f46, [%rd18+4];
	add.s64 	%rd48, %rd45, %rd5;
	shl.b64 	%rd49, %rd48, 3;
	add.s64 	%rd50, %rd1, %rd49;
	ld.global.v2.f32 	{%f47, %f48}, [%rd50+-8];
	add.s64 	%rd51, %rd46, %rd6;
	shl.b64 	%rd52, %rd51, 3;
	add.s64 	%rd53, %rd1, %rd52;
	ld.global.v2.f32 	{%f49, %f50}, [%rd53+-8];
	add.s64 	%rd54, %rd47, %rd7;
	shl.b64 	%rd55, %rd54, 3;
	add.s64 	%rd56, %rd1, %rd55;
	ld.global.v2.f32 	{%f51, %f52}, [%rd56+-8];
	mul.f32 	%f53, %f49, %f51;
	mul.f32 	%f54, %f50, %f52;
	sub.f32 	%f55, %f53, %f54;
	mul.f32 	%f56, %f49, %f52;
	fma.rn.f32 	%f57, %f50, %f51, %f56;
	mul.f32 	%f58, %f47, %f55;
	mul.f32 	%f59, %f48, %f57;
	sub.f32 	%f60, %f58, %f59;
	fma.rn.f32 	%f61, %f46, %f60, %f45;
	ld.global.s32 	%rd57, [%rd20+108];
	ld.global.s32 	%rd58, [%rd20+112];
	ld.global.s32 	%rd59, [%rd20+116];
	ld.global.f32 	%f62, [%rd18+8];
	add.s64 	%rd60, %rd57, %rd5;
	shl.b64 	%rd61, %rd60, 3;
	add.s64 	%rd62, %rd1, %rd61;
	ld.global.v2.f32 	{%f63, %f64}, [%rd62+-8];
	add.s64 	%rd63, %rd58, %rd6;
	shl.b64 	%rd64, %rd63, 3;
	add.s64 	%rd65, %rd1, %rd64;
	ld.global.v2.f32 	{%f65, %f66}, [%rd65+-8];
	add.s64 	%rd66, %rd59, %rd7;
	shl.b64 	%rd67, %rd66, 3;
	add.s64 	%rd68, %rd1, %rd67;
	ld.global.v2.f32 	{%f67, %f68}, [%rd68+-8];
	mul.f32 	%f69, %f65, %f67;
	mul.f32 	%f70, %f66, %f68;
	sub.f32 	%f71, %f69, %f70;
	mul.f32 	%f72, %f65, %f68;
	fma.rn.f32 	%f73, %f66, %f67, %f72;
	mul.f32 	%f74, %f63, %f71;
	mul.f32 	%f75, %f64, %f73;
	sub.f32 	%f76, %f74, %f75;
	fma.rn.f32 	%f138, %f62, %f76, %f61;
	add.s32 	%r67, %r67, 4;
	add.s32 	%r66, %r66, 4;
	add.s32 	%r65, %r65, 36;
	setp.eq.s32 	%p4, %r67, 0;
	@%p4 bra 	$L__BB0_5;
	bra.uni 	$L__BB0_4;
$L__BB0_5:
	setp.eq.s32 	%p5, %r5, 0;
	@%p5 bra 	$L__BB0_10;
	setp.eq.s32 	%p6, %r5, 1;
	@%p6 bra 	$L__BB0_8;
	add.s32 	%r53, %r63, %r3;
	mad.lo.s32 	%r54, %r53, 9, -9;
	mul.wide.s32 	%rd69, %r54, 4;
	add.s64 	%rd70, %rd3, %rd69;
	ld.global.s32 	%rd71, [%rd70];
	ld.global.s32 	%rd72, [%rd70+4];
	ld.global.s32 	%rd73, [%rd70+8];
	mul.wide.s32 	%rd74, %r53, 4;
	add.s64 	%rd75, %rd2, %rd74;
	ld.global.f32 	%f78, [%rd75+-4];
	add.s64 	%rd76, %rd71, %rd5;
	shl.b64 	%rd77, %rd76, 3;
	add.s64 	%rd78, %rd1, %rd77;
	ld.global.v2.f32 	{%f79, %f80}, [%rd78+-8];
	add.s64 	%rd79, %rd72, %rd6;
	shl.b64 	%rd80, %rd79, 3;
	add.s64 	%rd81, %rd1, %rd80;
	ld.global.v2.f32 	{%f81, %f82}, [%rd81+-8];
	add.s64 	%rd82, %rd73, %rd7;
	shl.b64 	%rd83, %rd82, 3;
	add.s64 	%rd84, %rd1, %rd83;
	ld.global.v2.f32 	{%f83, %f84}, [%rd84+-8];
	mul.f32 	%f85, %f81, %f83;
	mul.f32 	%f86, %f82, %f84;
	sub.f32 	%f87, %f85, %f86;
	mul.f32 	%f88, %f81, %f84;
	fma.rn.f32 	%f89, %f82, %f83, %f88;
	mul.f32 	%f90, %f79, %f87;
	mul.f32 	%f91, %f80, %f89;
	sub.f32 	%f92, %f90, %f91;
	fma.rn.f32 	%f93, %f78, %f92, %f138;
	ld.global.s32 	%rd85, [%rd70+36];
	ld.global.s32 	%rd86, [%rd70+40];
	ld.global.s32 	%rd87, [%rd70+44];
	ld.global.f32 	%f94, [%rd75];
	add.s64 	%rd88, %rd85, %rd5;
	shl.b64 	%rd89, %rd88, 3;
	add.s64 	%rd90, %rd1, %rd89;
	ld.global.v2.f32 	{%f95, %f96}, [%rd90+-8];
	add.s64 	%rd91, %rd86, %rd6;
	shl.b64 	%rd92, %rd91, 3;
	add.s64 	%rd93, %rd1, %rd92;
	ld.global.v2.f32 	{%f97, %f98}, [%rd93+-8];
	add.s64 	%rd94, %rd87, %rd7;
	shl.b64 	%rd95, %rd94, 3;
	add.s64 	%rd96, %rd1, %rd95;
	ld.global.v2.f32 	{%f99, %f100}, [%rd96+-8];
	mul.f32 	%f101, %f97, %f99;
	mul.f32 	%f102, %f98, %f100;
	sub.f32 	%f103, %f101, %f102;
	mul.f32 	%f104, %f97, %f100;
	fma.rn.f32 	%f105, %f98, %f99, %f104;
	mul.f32 	%f106, %f95, %f103;
	mul.f32 	%f107, %f96, %f105;
	sub.f32 	%f108, %f106, %f107;
	fma.rn.f32 	%f138, %f94, %f108, %f93;
	add.s32 	%r63, %r63, 2;
$L__BB0_8:
	and.b32  	%r55, %r4, 1;
	setp.eq.b32 	%p7, %r55, 1;
	not.pred 	%p8, %p7;
	@%p8 bra 	$L__BB0_10;
	add.s32 	%r56, %r63, %r3;
	mad.lo.s32 	%r57, %r56, 9, -9;
	mul.wide.s32 	%rd97, %r57, 4;
	add.s64 	%rd98, %rd3, %rd97;
	ld.global.s32 	%rd99, [%rd98];
	ld.global.s32 	%rd100, [%rd98+4];
	ld.global.s32 	%rd101, [%rd98+8];
	mul.wide.s32 	%rd102, %r56, 4;
	add.s64 	%rd103, %rd2, %rd102;
	ld.global.f32 	%f109, [%rd103+-4];
	add.s64 	%rd104, %rd99, %rd5;
	shl.b64 	%rd105, %rd104, 3;
	add.s64 	%rd106, %rd1, %rd105;
	ld.global.v2.f32 	{%f110, %f111}, [%rd106+-8];
	add.s64 	%rd107, %rd100, %rd6;
	shl.b64 	%rd108, %rd107, 3;
	add.s64 	%rd109, %rd1, %rd108;
	ld.global.v2.f32 	{%f112, %f113}, [%rd109+-8];
	add.s64 	%rd110, %rd101, %rd7;
	shl.b64 	%rd111, %rd110, 3;
	add.s64 	%rd112, %rd1, %rd111;
	ld.global.v2.f32 	{%f114, %f115}, [%rd112+-8];
	mul.f32 	%f116, %f112, %f114;
	mul.f32 	%f117, %f113, %f115;
	sub.f32 	%f118, %f116, %f117;
	mul.f32 	%f119, %f112, %f115;
	fma.rn.f32 	%f120, %f113, %f114, %f119;
	mul.f32 	%f121, %f110, %f118;
	mul.f32 	%f122, %f111, %f120;
	sub.f32 	%f123, %f121, %f122;
	fma.rn.f32 	%f138, %f109, %f123, %f138;
$L__BB0_10:
	setp.lt.s32 	%p9, %r4, 1;
	@%p9 bra 	$L__BB0_17;
	add.s32 	%r59, %r2, -1;
	mul.lo.s32 	%r12, %r59, %r35;
	and.b32  	%r13, %r4, 3;
	setp.lt.u32 	%p10, %r4, 4;
	mov.b32 	%r70, 0;
	@%p10 bra 	$L__BB0_14;
	and.b32  	%r70, %r4, 2147483644;
	neg.s32 	%r69, %r70;
	add.s64 	%rd8, %rd4, 8;
	add.s32 	%r60, %r3, %r12;
	add.s32 	%r68, %r60, -1;
$L__BB0_13:
	mul.wide.s32 	%rd113, %r68, 4;
	add.s64 	%rd114, %rd8, %rd113;
	ld.global.f32 	%f124, [%rd114+-8];
	mul.f32 	%f125, %f138, %f124;
	st.global.f32 	[%rd114+-8], %f125;
	ld.global.f32 	%f126, [%rd114+-4];
	mul.f32 	%f127, %f138, %f126;
	st.global.f32 	[%rd114+-4], %f127;
	ld.global.f32 	%f128, [%rd114];
	mul.f32 	%f129, %f138, %f128;
	st.global.f32 	[%rd114], %f129;
	ld.global.f32 	%f130, [%rd114+4];
	mul.f32 	%f131, %f138, %f130;
	st.global.f32 	[%rd114+4], %f131;
	add.s32 	%r69, %r69, 4;
	add.s32 	%r68, %r68, 4;
	setp.ne.s32 	%p11, %r69, 0;
	@%p11 bra 	$L__BB0_13;
$L__BB0_14:
	setp.eq.s32 	%p12, %r13, 0;
	@%p12 bra 	$L__BB0_17;
	add.s32 	%r61, %r70, %r3;
	add.s32 	%r62, %r61, %r12;
	add.s32 	%r72, %r62, -1;
	neg.s32 	%r71, %r13;
$L__BB0_16:
	.pragma "nounroll";
	mul.wide.s32 	%rd115, %r72, 4;
	add.s64 	%rd116, %rd4, %rd115;
	ld.global.f32 	%f132, [%rd116];
	mul.f32 	%f133, %f138, %f132;
	st.global.f32 	[%rd116], %f133;
	add.s32 	%r72, %r72, 1;
	add.s32 	%r71, %r71, 1;
	setp.ne.s32 	%p13, %r71, 0;
	@%p13 bra 	$L__BB0_16;
$L__BB0_17:
	ret;

}
	// .globl	energy
.visible .entry energy(
	.param .u64 .ptr .align 1 energy_param_0,
	.param .u64 .ptr .align 1 energy_param_1,
	.param .u64 .ptr .align 1 energy_param_2,
	.param .u32 energy_param_3,
	.param .u32 energy_param_4,
	.param .u64 .ptr .align 1 energy_param_5
)
{
	.reg .pred 	%p<56>;
	.reg .b32 	%r<110>;
	.reg .b32 	%f<452>;
	.reg .b64 	%rd<37>;

	ld.param.u64 	%rd8, [energy_param_0];
	ld.param.u64 	%rd9, [energy_param_1];
	ld.param.u64 	%rd6, [energy_param_2];
	ld.param.u32 	%r44, [energy_param_3];
	ld.param.u32 	%r43, [energy_param_4];
	ld.param.u64 	%rd7, [energy_param_5];
	cvta.to.global.u64 	%rd1, %rd9;
	cvta.to.global.u64 	%rd2, %rd8;
	mov.u32 	%r45, %tid.x;
	mov.u32 	%r46, %ctaid.x;
	mov.u32 	%r47, %ntid.x;
	mad.lo.s32 	%r1, %r46, %r47, %r45;
	add.s32 	%r48, %r1, 1;
	setp.gt.s32 	%p1, %r48, %r44;
	@%p1 bra 	$L__BB1_29;
	cvta.to.global.u64 	%rd10, %rd6;
	mul.lo.s32 	%r49, %r1, 3;
	mul.wide.s32 	%rd11, %r49, 4;
	add.s64 	%rd12, %rd10, %rd11;
	ld.global.u32 	%r2, [%rd12];
	ld.global.u32 	%r3, [%rd12+4];
	ld.global.u32 	%r4, [%rd12+8];
	setp.lt.s32 	%p2, %r43, 1;
	mov.f32 	%f441, 0f00000000;
	mov.f32 	%f442, %f441;
	@%p2 bra 	$L__BB1_15;
	mul.lo.s32 	%r5, %r43, %r1;
	add.s32 	%r6, %r5, -1;
	and.b32  	%r7, %r43, 15;
	setp.lt.u32 	%p3, %r43, 16;
	mov.f32 	%f442, 0f00000000;
	mov.b32 	%r98, 1;
	mov.f32 	%f441, %f442;
	@%p3 bra 	$L__BB1_6;
	and.b32  	%r52, %r43, 2147483632;
	neg.s32 	%r104, %r52;
	add.s64 	%rd3, %rd2, 32;
	add.s64 	%rd4, %rd1, 32;
	mov.f32 	%f442, 0f00000000;
	mov.b32 	%r103, 0;
	mov.u32 	%r102, %r5;
$L__BB1_4:
	.pragma "nounroll";
	mul.wide.s32 	%rd13, %r102, 4;
	add.s64 	%rd14, %rd3, %rd13;
	add.s64 	%rd15, %rd4, %rd13;
	ld.global.f32 	%f43, [%rd14+-32];
	abs.f32 	%f44, %f43;
	add.f32 	%f45, %f441, %f44;
	ld.global.f32 	%f46, [%rd15+-32];
	abs.f32 	%f47, %f46;
	add.f32 	%f48, %f442, %f47;
	ld.global.f32 	%f49, [%rd14+-28];
	abs.f32 	%f50, %f49;
	add.f32 	%f51, %f45, %f50;
	ld.global.f32 	%f52, [%rd15+-28];
	abs.f32 	%f53, %f52;
	add.f32 	%f54, %f48, %f53;
	ld.global.f32 	%f55, [%rd14+-24];
	abs.f32 	%f56, %f55;
	add.f32 	%f57, %f51, %f56;
	ld.global.f32 	%f58, [%rd15+-24];
	abs.f32 	%f59, %f58;
	add.f32 	%f60, %f54, %f59;
	ld.global.f32 	%f61, [%rd14+-20];
	abs.f32 	%f62, %f61;
	add.f32 	%f63, %f57, %f62;
	ld.global.f32 	%f64, [%rd15+-20];
	abs.f32 	%f65, %f64;
	add.f32 	%f66, %f60, %f65;
	ld.global.f32 	%f67, [%rd14+-16];
	abs.f32 	%f68, %f67;
	add.f32 	%f69, %f63, %f68;
	ld.global.f32 	%f70, [%rd15+-16];
	abs.f32 	%f71, %f70;
	add.f32 	%f72, %f66, %f71;
	ld.global.f32 	%f73, [%rd14+-12];
	abs.f32 	%f74, %f73;
	add.f32 	%f75, %f69, %f74;
	ld.global.f32 	%f76, [%rd15+-12];
	abs.f32 	%f77, %f76;
	add.f32 	%f78, %f72, %f77;
	ld.global.f32 	%f79, [%rd14+-8];
	abs.f32 	%f80, %f79;
	add.f32 	%f81, %f75, %f80;
	ld.global.f32 	%f82, [%rd15+-8];
	abs.f32 	%f83, %f82;
	add.f32 	%f84, %f78, %f83;
	ld.global.f32 	%f85, [%rd14+-4];
	abs.f32 	%f86, %f85;
	add.f32 	%f87, %f81, %f86;
	ld.global.f32 	%f88, [%rd15+-4];
	abs.f32 	%f89, %f88;
	add.f32 	%f90, %f84, %f89;
	ld.global.f32 	%f91, [%rd14];
	abs.f32 	%f92, %f91;
	add.f32 	%f93, %f87, %f92;
	ld.global.f32 	%f94, [%rd15];
	abs.f32 	%f95, %f94;
	add.f32 	%f96, %f90, %f95;
	ld.global.f32 	%f97, [%rd14+4];
	abs.f32 	%f98, %f97;
	add.f32 	%f99, %f93, %f98;
	ld.global.f32 	%f100, [%rd15+4];
	abs.f32 	%f101, %f100;
	add.f32 	%f102, %f96, %f101;
	ld.global.f32 	%f103, [%rd14+8];
	abs.f32 	%f104, %f103;
	add.f32 	%f105, %f99, %f104;
	ld.global.f32 	%f106, [%rd15+8];
	abs.f32 	%f107, %f106;
	add.f32 	%f108, %f102, %f107;
	ld.global.f32 	%f109, [%rd14+12];
	abs.f32 	%f110, %f109;
	add.f32 	%f111, %f105, %f110;
	ld.global.f32 	%f112, [%rd15+12];
	abs.f32 	%f113, %f112;
	add.f32 	%f114, %f108, %f113;
	ld.global.f32 	%f115, [%rd14+16];
	abs.f32 	%f116, %f115;
	add.f32 	%f117, %f111, %f116;
	ld.global.f32 	%f118, [%rd15+16];
	abs.f32 	%f119, %f118;
	add.f32 	%f120, %f114, %f119;
	ld.global.f32 	%f121, [%rd14+20];
	abs.f32 	%f122, %f121;
	add.f32 	%f123, %f117, %f122;
	ld.global.f32 	%f124, [%rd15+20];
	abs.f32 	%f125, %f124;
	add.f32 	%f126, %f120, %f125;
	ld.global.f32 	%f127, [%rd14+24];
	abs.f32 	%f128, %f127;
	add.f32 	%f129, %f123, %f128;
	ld.global.f32 	%f130, [%rd15+24];
	abs.f32 	%f131, %f130;
	add.f32 	%f132, %f126, %f131;
	ld.global.f32 	%f133, [%rd14+28];
	abs.f32 	%f134, %f133;
	add.f32 	%f441, %f129, %f134;
	ld.global.f32 	%f135, [%rd15+28];
	abs.f32 	%f136, %f135;
	add.f32 	%f442, %f132, %f136;
	add.s32 	%r104, %r104, 16;
	add.s32 	%r103, %r103, 16;
	add.s32 	%r102, %r102, 16;
	setp.eq.s32 	%p4, %r104, 0;
	@%p4 bra 	$L__BB1_5;
	bra.uni 	$L__BB1_4;
$L__BB1_5:
	add.s32 	%r98, %r103, 1;
$L__BB1_6:
	setp.eq.s32 	%p5, %r7, 0;
	@%p5 bra 	$L__BB1_15;
	and.b32  	%r11, %r43, 7;
	setp.lt.u32 	%p6, %r7, 8;
	@%p6 bra 	$L__BB1_9;
	add.s32 	%r53, %r6, %r98;
	mul.wide.s32 	%rd16, %r53, 4;
	add.s64 	%rd17, %rd2, %rd16;
	ld.global.f32 	%f138, [%rd17];
	abs.f32 	%f139, %f138;
	add.f32 	%f140, %f441, %f139;
	add.s64 	%rd18, %rd1, %rd16;
	ld.global.f32 	%f141, [%rd18];
	abs.f32 	%f142, %f141;
	add.f32 	%f143, %f442, %f142;
	ld.global.f32 	%f144, [%rd17+4];
	abs.f32 	%f145, %f144;
	add.f32 	%f146, %f140, %f145;
	ld.global.f32 	%f147, [%rd18+4];
	abs.f32 	%f148, %f147;
	add.f32 	%f149, %f143, %f148;
	ld.global.f32 	%f150, [%rd17+8];
	abs.f32 	%f151, %f150;
	add.f32 	%f152, %f146, %f151;
	ld.global.f32 	%f153, [%rd18+8];
	abs.f32 	%f154, %f153;
	add.f32 	%f155, %f149, %f154;
	ld.global.f32 	%f156, [%rd17+12];
	abs.f32 	%f157, %f156;
	add.f32 	%f158, %f152, %f157;
	ld.global.f32 	%f159, [%rd18+12];
	abs.f32 	%f160, %f159;
	add.f32 	%f161, %f155, %f160;
	ld.global.f32 	%f162, [%rd17+16];
	abs.f32 	%f163, %f162;
	add.f32 	%f164, %f158, %f163;
	ld.global.f32 	%f165, [%rd18+16];
	abs.f32 	%f166, %f165;
	add.f32 	%f167, %f161, %f166;
	ld.global.f32 	%f168, [%rd17+20];
	abs.f32 	%f169, %f168;
	add.f32 	%f170, %f164, %f169;
	ld.global.f32 	%f171, [%rd18+20];
	abs.f32 	%f172, %f171;
	add.f32 	%f173, %f167, %f172;
	ld.global.f32 	%f174, [%rd17+24];
	abs.f32 	%f175, %f174;
	add.f32 	%f176, %f170, %f175;
	ld.global.f32 	%f177, [%rd18+24];
	abs.f32 	%f178, %f177;
	add.f32 	%f179, %f173, %f178;
	ld.global.f32 	%f180, [%rd17+28];
	abs.f32 	%f181, %f180;
	add.f32 	%f441, %f176, %f181;
	ld.global.f32 	%f182, [%rd18+28];
	abs.f32 	%f183, %f182;
	add.f32 	%f442, %f179, %f183;
	add.s32 	%r98, %r98, 8;
$L__BB1_9:
	setp.eq.s32 	%p7, %r11, 0;
	@%p7 bra 	$L__BB1_15;
	and.b32  	%r14, %r43, 3;
	setp.lt.u32 	%p8, %r11, 4;
	@%p8 bra 	$L__BB1_12;
	add.s32 	%r54, %r6, %r98;
	mul.wide.s32 	%rd19, %r54, 4;
	add.s64 	%rd20, %rd2, %rd19;
	ld.global.f32 	%f185, [%rd20];
	abs.f32 	%f186, %f185;
	add.f32 	%f187, %f441, %f186;
	add.s64 	%rd21, %rd1, %rd19;
	ld.global.f32 	%f188, [%rd21];
	abs.f32 	%f189, %f188;
	add.f32 	%f190, %f442, %f189;
	ld.global.f32 	%f191, [%rd20+4];
	abs.f32 	%f192, %f191;
	add.f32 	%f193, %f187, %f192;
	ld.global.f32 	%f194, [%rd21+4];
	abs.f32 	%f195, %f194;
	add.f32 	%f196, %f190, %f195;
	ld.global.f32 	%f197, [%rd20+8];
	abs.f32 	%f198, %f197;
	add.f32 	%f199, %f193, %f198;
	ld.global.f32 	%f200, [%rd21+8];
	abs.f32 	%f201, %f200;
	add.f32 	%f202, %f196, %f201;
	ld.global.f32 	%f203, [%rd20+12];
	abs.f32 	%f204, %f203;
	add.f32 	%f441, %f199, %f204;
	ld.global.f32 	%f205, [%rd21+12];
	abs.f32 	%f206, %f205;
	add.f32 	%f442, %f202, %f206;
	add.s32 	%r98, %r98, 4;
$L__BB1_12:
	setp.eq.s32 	%p9, %r14, 0;
	@%p9 bra 	$L__BB1_15;
	add.s32 	%r55, %r98, %r5;
	add.s32 	%r101, %r55, -1;
	neg.s32 	%r100, %r14;
$L__BB1_14:
	.pragma "nounroll";
	mul.wide.s32 	%rd22, %r101, 4;
	add.s64 	%rd23, %rd1, %rd22;
	add.s64 	%rd24, %rd2, %rd22;
	ld.global.f32 	%f207, [%rd24];
	abs.f32 	%f208, %f207;
	add.f32 	%f441, %f441, %f208;
	ld.global.f32 	%f209, [%rd23];
	abs.f32 	%f210, %f209;
	add.f32 	%f442, %f442, %f210;
	add.s32 	%r101, %r101, 1;
	add.s32 	%r100, %r100, 1;
	setp.ne.s32 	%p10, %r100, 0;
	@%p10 bra 	$L__BB1_14;
$L__BB1_15:
	setp.lt.s32 	%p11, %r43, 1;
	mov.f32 	%f450, 0f00000000;
	@%p11 bra 	$L__BB1_25;
	mul.lo.s32 	%r105, %r43, %r1;
	add.s32 	%r24, %r105, -1;
	setp.lt.f32 	%p12, %f441, 0f00800000;
	mul.f32 	%f214, %f441, 0f4B000000;
	selp.f32 	%f215, %f214, %f441, %p12;
	selp.f32 	%f216, 0fC1B80000, 0f00000000, %p12;
	mov.b32 	%r57, %f215;
	add.s32 	%r58, %r57, -1059760811;
	and.b32  	%r59, %r58, -8388608;
	sub.s32 	%r60, %r57, %r59;
	mov.b32 	%f217, %r60;
	cvt.rn.f32.s32 	%f218, %r59;
	fma.rn.f32 	%f219, %f218, 0f34000000, %f216;
	add.f32 	%f220, %f217, 0fBF800000;
	fma.rn.f32 	%f221, %f220, 0fBE055027, 0f3E1039F6;
	fma.rn.f32 	%f222, %f221, %f220, 0fBDF8CDCC;
	fma.rn.f32 	%f223, %f222, %f220, 0f3E0F2955;
	fma.rn.f32 	%f224, %f223, %f220, 0fBE2AD8B9;
	fma.rn.f32 	%f225, %f224, %f220, 0f3E4CED0B;
	fma.rn.f32 	%f226, %f225, %f220, 0fBE7FFF22;
	fma.rn.f32 	%f227, %f226, %f220, 0f3EAAAA78;
	fma.rn.f32 	%f228, %f227, %f220, 0fBF000000;
	mul.f32 	%f229, %f220, %f228;
	fma.rn.f32 	%f230, %f229, %f220, %f220;
	fma.rn.f32 	%f231, %f219, 0f3F317218, %f230;
	setp.gt.u32 	%p13, %r57, 2139095039;
	fma.rn.f32 	%f232, %f215, 0f7F800000, 0f7F800000;
	selp.f32 	%f233, %f232, %f231, %p13;
	setp.eq.f32 	%p14, %f215, 0f00000000;
	selp.f32 	%f23, 0fFF800000, %f233, %p14;
	and.b32  	%r25, %r43, 3;
	setp.lt.u32 	%p15, %r43, 4;
	mov.f32 	%f450, 0f00000000;
	mov.b32 	%r109, 1;
	@%p15 bra 	$L__BB1_20;
	and.b32  	%r62, %r43, 2147483644;
	neg.s32 	%r107, %r62;
	add.s64 	%rd5, %rd2, 8;
	mov.f32 	%f450, 0f00000000;
	mov.b32 	%r106, 0;
$L__BB1_18:
	.pragma "nounroll";
	mul.wide.s32 	%rd25, %r105, 4;
	add.s64 	%rd26, %rd1, %rd25;
	add.s64 	%rd27, %rd5, %rd25;
	ld.global.f32 	%f235, [%rd26];
	abs.f32 	%f236, %f235;
	div.rn.f32 	%f237, %f236, %f442;
	ld.global.f32 	%f238, [%rd27+-8];
	setp.lt.f32 	%p16, %f238, 0f00800000;
	mul.f32 	%f239, %f238, 0f4B000000;
	selp.f32 	%f240, %f239, %f238, %p16;
	selp.f32 	%f241, 0fC1B80000, 0f00000000, %p16;
	mov.b32 	%r63, %f240;
	add.s32 	%r64, %r63, -1059760811;
	and.b32  	%r65, %r64, -8388608;
	sub.s32 	%r66, %r63, %r65;
	mov.b32 	%f242, %r66;
	cvt.rn.f32.s32 	%f243, %r65;
	fma.rn.f32 	%f244, %f243, 0f34000000, %f241;
	add.f32 	%f245, %f242, 0fBF800000;
	fma.rn.f32 	%f246, %f245, 0fBE055027, 0f3E1039F6;
	fma.rn.f32 	%f247, %f246, %f245, 0fBDF8CDCC;
	fma.rn.f32 	%f248, %f247, %f245, 0f3E0F2955;
	fma.rn.f32 	%f249, %f248, %f245, 0fBE2AD8B9;
	fma.rn.f32 	%f250, %f249, %f245, 0f3E4CED0B;
	fma.rn.f32 	%f251, %f250, %f245, 0fBE7FFF22;
	fma.rn.f32 	%f252, %f251, %f245, 0f3EAAAA78;
	fma.rn.f32 	%f253, %f252, %f245, 0fBF000000;
	mul.f32 	%f254, %f245, %f253;
	fma.rn.f32 	%f255, %f254, %f245, %f245;
	fma.rn.f32 	%f256, %f244, 0f3F317218, %f255;
	setp.gt.u32 	%p17, %r63, 2139095039;
	fma.rn.f32 	%f257, %f240, 0f7F800000, 0f7F800000;
	selp.f32 	%f258, %f257, %f256, %p17;
	setp.eq.f32 	%p18, %f240, 0f00000000;
	selp.f32 	%f259, 0fFF800000, %f258, %p18;
	sub.f32 	%f260, %f259, %f23;
	fma.rn.f32 	%f261, %f237, %f260, %f450;
	ld.global.f32 	%f262, [%rd26+4];
	abs.f32 	%f263, %f262;
	div.rn.f32 	%f264, %f263, %f442;
	ld.global.f32 	%f265, [%rd27+-4];
	setp.lt.f32 	%p19, %f265, 0f00800000;
	mul.f32 	%f266, %f265, 0f4B000000;
	selp.f32 	%f267, %f266, %f265, %p19;
	selp.f32 	%f268, 0fC1B80000, 0f00000000, %p19;
	mov.b32 	%r67, %f267;
	add.s32 	%r68, %r67, -1059760811;
	and.b32  	%r69, %r68, -8388608;
	sub.s32 	%r70, %r67, %r69;
	mov.b32 	%f269, %r70;
	cvt.rn.f32.s32 	%f270, %r69;
	fma.rn.f32 	%f271, %f270, 0f34000000, %f268;
	add.f32 	%f272, %f269, 0fBF800000;
	fma.rn.f32 	%f273, %f272, 0fBE055027, 0f3E1039F6;
	fma.rn.f32 	%f274, %f273, %f272, 0fBDF8CDCC;
	fma.rn.f32 	%f275, %f274, %f272, 0f3E0F2955;
	fma.rn.f32 	%f276, %f275, %f272, 0fBE2AD8B9;
	fma.rn.f32 	%f277, %f276, %f272, 0f3E4CED0B;
	fma.rn.f32 	%f278, %f277, %f272, 0fBE7FFF22;
	fma.rn.f32 	%f279, %f278, %f272, 0f3EAAAA78;
	fma.rn.f32 	%f280, %f279, %f272, 0fBF000000;
	mul.f32 	%f281, %f272, %f280;
	fma.rn.f32 	%f282, %f281, %f272, %f272;
	fma.rn.f32 	%f283, %f271, 0f3F317218, %f282;
	setp.gt.u32 	%p20, %r67, 2139095039;
	fma.rn.f32 	%f284, %f267, 0f7F800000, 0f7F800000;
	selp.f32 	%f285, %f284, %f283, %p20;
	setp.eq.f32 	%p21, %f267, 0f00000000;
	selp.f32 	%f286, 0fFF800000, %f285, %p21;
	sub.f32 	%f287, %f286, %f23;
	fma.rn.f32 	%f288, %f264, %f287, %f261;
	ld.global.f32 	%f289, [%rd26+8];
	abs.f32 	%f290, %f289;
	div.rn.f32 	%f291, %f290, %f442;
	ld.global.f32 	%f292, [%rd27];
	setp.lt.f32 	%p22, %f292, 0f00800000;
	mul.f32 	%f293, %f292, 0f4B000000;
	selp.f32 	%f294, %f293, %f292, %p22;
	selp.f32 	%f295, 0fC1B80000, 0f00000000, %p22;
	mov.b32 	%r71, %f294;
	add.s32 	%r72, %r71, -1059760811;
	and.b32  	%r73, %r72, -8388608;
	sub.s32 	%r74, %r71, %r73;
	mov.b32 	%f296, %r74;
	cvt.rn.f32.s32 	%f297, %r73;
	fma.rn.f32 	%f298, %f297, 0f34000000, %f295;
	add.f32 	%f299, %f296, 0fBF800000;
	fma.rn.f32 	%f300, %f299, 0fBE055027, 0f3E1039F6;
	fma.rn.f32 	%f301, %f300, %f299, 0fBDF8CDCC;
	fma.rn.f32 	%f302, %f301, %f299, 0f3E0F2955;
	fma.rn.f32 	%f303, %f302, %f299, 0fBE2AD8B9;
	fma.rn.f32 	%f304, %f303, %f299, 0f3E4CED0B;
	fma.rn.f32 	%f305, %f304, %f299, 0fBE7FFF22;
	fma.rn.f32 	%f306, %f305, %f299, 0f3EAAAA78;
	fma.rn.f32 	%f307, %f306, %f299, 0fBF000000;
	mul.f32 	%f308, %f299, %f307;
	fma.rn.f32 	%f309, %f308, %f299, %f299;
	fma.rn.f32 	%f310, %f298, 0f3F317218, %f309;
	setp.gt.u32 	%p23, %r71, 2139095039;
	fma.rn.f32 	%f311, %f294, 0f7F800000, 0f7F800000;
	selp.f32 	%f312, %f311, %f310, %p23;
	setp.eq.f32 	%p24, %f294, 0f00000000;
	selp.f32 	%f313, 0fFF800000, %f312, %p24;
	sub.f32 	%f314, %f313, %f23;
	fma.rn.f32 	%f315, %f291, %f314, %f288;
	ld.global.f32 	%f316, [%rd26+12];
	abs.f32 	%f317, %f316;
	div.rn.f32 	%f318, %f317, %f442;
	ld.global.f32 	%f319, [%rd27+4];
	setp.lt.f32 	%p25, %f319, 0f00800000;
	mul.f32 	%f320, %f319, 0f4B000000;
	selp.f32 	%f321, %f320, %f319, %p25;
	selp.f32 	%f322, 0fC1B80000, 0f00000000, %p25;
	mov.b32 	%r75, %f321;
	add.s32 	%r76, %r75, -1059760811;
	and.b32  	%r77, %r76, -8388608;
	sub.s32 	%r78, %r75, %r77;
	mov.b32 	%f323, %r78;
	cvt.rn.f32.s32 	%f324, %r77;
	fma.rn.f32 	%f325, %f324, 0f34000000, %f322;
	add.f32 	%f326, %f323, 0fBF800000;
	fma.rn.f32 	%f327, %f326, 0fBE055027, 0f3E1039F6;
	fma.rn.f32 	%f328, %f327, %f326, 0fBDF8CDCC;
	fma.rn.f32 	%f329, %f328, %f326, 0f3E0F2955;
	fma.rn.f32 	%f330, %f329, %f326, 0fBE2AD8B9;
	fma.rn.f32 	%f331, %f330, %f326, 0f3E4CED0B;
	fma.rn.f32 	%f332, %f331, %f326, 0fBE7FFF22;
	fma.rn.f32 	%f333, %f332, %f326, 0f3EAAAA78;
	fma.rn.f32 	%f334, %f333, %f326, 0fBF000000;
	mul.f32 	%f335, %f326, %f334;
	fma.rn.f32 	%f336, %f335, %f326, %f326;
	fma.rn.f32 	%f337, %f325, 0f3F317218, %f336;
	setp.gt.u32 	%p26, %r75, 2139095039;
	fma.rn.f32 	%f338, %f321, 0f7F800000, 0f7F800000;
	selp.f32 	%f339, %f338, %f337, %p26;
	setp.eq.f32 	%p27, %f321, 0f00000000;
	selp.f32 	%f340, 0fFF800000, %f339, %p27;
	sub.f32 	%f341, %f340, %f23;
	fma.rn.f32 	%f450, %f318, %f341, %f315;
	add.s32 	%r107, %r107, 4;
	add.s32 	%r106, %r106, 4;
	add.s32 	%r105, %r105, 4;
	setp.ne.s32 	%p28, %r107, 0;
	@%p28 bra 	$L__BB1_18;
	add.s32 	%r109, %r106, 1;
$L__BB1_20:
	setp.eq.s32 	%p29, %r25, 0;
	@%p29 bra 	$L__BB1_25;
	setp.eq.s32 	%p30, %r25, 1;
	@%p30 bra 	$L__BB1_23;
	add.s32 	%r79, %r24, %r109;
	mul.wide.s32 	%rd28, %r79, 4;
	add.s64 	%rd29, %rd1, %rd28;
	ld.global.f32 	%f343, [%rd29];
	abs.f32 	%f344, %f343;
	div.rn.f32 	%f345, %f344, %f442;
	add.s64 	%rd30, %rd2, %rd28;
	ld.global.f32 	%f346, [%rd30];
	setp.lt.f32 	%p31, %f346, 0f00800000;
	mul.f32 	%f347, %f346, 0f4B000000;
	selp.f32 	%f348, %f347, %f346, %p31;
	selp.f32 	%f349, 0fC1B80000, 0f00000000, %p31;
	mov.b32 	%r80, %f348;
	add.s32 	%r81, %r80, -1059760811;
	and.b32  	%r82, %r81, -8388608;
	sub.s32 	%r83, %r80, %r82;
	mov.b32 	%f350, %r83;
	cvt.rn.f32.s32 	%f351, %r82;
	fma.rn.f32 	%f352, %f351, 0f34000000, %f349;
	add.f32 	%f353, %f350, 0fBF800000;
	fma.rn.f32 	%f354, %f353, 0fBE055027, 0f3E1039F6;
	fma.rn.f32 	%f355, %f354, %f353, 0fBDF8CDCC;
	fma.rn.f32 	%f356, %f355, %f353, 0f3E0F2955;
	fma.rn.f32 	%f357, %f356, %f353, 0fBE2AD8B9;
	fma.rn.f32 	%f358, %f357, %f353, 0f3E4CED0B;
	fma.rn.f32 	%f359, %f358, %f353, 0fBE7FFF22;
	fma.rn.f32 	%f360, %f359, %f353, 0f3EAAAA78;
	fma.rn.f32 	%f361, %f360, %f353, 0fBF000000;
	mul.f32 	%f362, %f353, %f361;
	fma.rn.f32 	%f363, %f362, %f353, %f353;
	fma.rn.f32 	%f364, %f352, 0f3F317218, %f363;
	setp.gt.u32 	%p32, %r80, 2139095039;
	fma.rn.f32 	%f365, %f348, 0f7F800000, 0f7F800000;
	selp.f32 	%f366, %f365, %f364, %p32;
	setp.eq.f32 	%p33, %f348, 0f00000000;
	selp.f32 	%f367, 0fFF800000, %f366, %p33;
	sub.f32 	%f368, %f367, %f23;
	fma.rn.f32 	%f369, %f345, %f368, %f450;
	ld.global.f32 	%f370, [%rd29+4];
	abs.f32 	%f371, %f370;
	div.rn.f32 	%f372, %f371, %f442;
	ld.global.f32 	%f373, [%rd30+4];
	setp.lt.f32 	%p34, %f373, 0f00800000;
	mul.f32 	%f374, %f373, 0f4B000000;
	selp.f32 	%f375, %f374, %f373, %p34;
	selp.f32 	%f376, 0fC1B80000, 0f00000000, %p34;
	mov.b32 	%r84, %f375;
	add.s32 	%r85, %r84, -1059760811;
	and.b32  	%r86, %r85, -8388608;
	sub.s32 	%r87, %r84, %r86;
	mov.b32 	%f377, %r87;
	cvt.rn.f32.s32 	%f378, %r86;
	fma.rn.f32 	%f379, %f378, 0f34000000, %f376;
	add.f32 	%f380, %f377, 0fBF800000;
	fma.rn.f32 	%f381, %f380, 0fBE055027, 0f3E1039F6;
	fma.rn.f32 	%f382, %f381, %f380, 0fBDF8CDCC;
	fma.rn.f32 	%f383, %f382, %f380, 0f3E0F2955;
	fma.rn.f32 	%f384, %f383, %f380, 0fBE2AD8B9;
	fma.rn.f32 	%f385, %f384, %f380, 0f3E4CED0B;
	fma.rn.f32 	%f386, %f385, %f380, 0fBE7FFF22;
	fma.rn.f32 	%f387, %f386, %f380, 0f3EAAAA78;
	fma.rn.f32 	%f388, %f387, %f380, 0fBF000000;
	mul.f32 	%f389, %f380, %f388;
	fma.rn.f32 	%f390, %f389, %f380, %f380;
	fma.rn.f32 	%f391, %f379, 0f3F317218, %f390;
	setp.gt.u32 	%p35, %r84, 2139095039;
	fma.rn.f32 	%f392, %f375, 0f7F800000, 0f7F800000;
	selp.f32 	%f393, %f392, %f391, %p35;
	setp.eq.f32 	%p36, %f375, 0f00000000;
	selp.f32 	%f394, 0fFF800000, %f393, %p36;
	sub.f32 	%f395, %f394, %f23;
	fma.rn.f32 	%f450, %f372, %f395, %f369;
	add.s32 	%r109, %r109, 2;
$L__BB1_23:
	and.b32  	%r88, %r43, 1;
	setp.eq.b32 	%p37, %r88, 1;
	not.pred 	%p38, %p37;
	@%p38 bra 	$L__BB1_25;
	add.s32 	%r89, %r24, %r109;
	mul.wide.s32 	%rd31, %r89, 4;
	add.s64 	%rd32, %rd1, %rd31;
	ld.global.f32 	%f396, [%rd32];
	abs.f32 	%f397, %f396;
	div.rn.f32 	%f398, %f397, %f442;
	add.s64 	%rd33, %rd2, %rd31;
	ld.global.f32 	%f399, [%rd33];
	setp.lt.f32 	%p39, %f399, 0f00800000;
	mul.f32 	%f400, %f399, 0f4B000000;
	selp.f32 	%f401, %f400, %f399, %p39;
	selp.f32 	%f402, 0fC1B80000, 0f00000000, %p39;
	mov.b32 	%r90, %f401;
	add.s32 	%r91, %r90, -1059760811;
	and.b32  	%r92, %r91, -8388608;
	sub.s32 	%r93, %r90, %r92;
	mov.b32 	%f403, %r93;
	cvt.rn.f32.s32 	%f404, %r92;
	fma.rn.f32 	%f405, %f404, 0f34000000, %f402;
	add.f32 	%f406, %f403, 0fBF800000;
	fma.rn.f32 	%f407, %f406, 0fBE055027, 0f3E1039F6;
	fma.rn.f32 	%f408, %f407, %f406, 0fBDF8CDCC;
	fma.rn.f32 	%f409, %f408, %f406, 0f3E0F2955;
	fma.rn.f32 	%f410, %f409, %f406, 0fBE2AD8B9;
	fma.rn.f32 	%f411, %f410, %f406, 0f3E4CED0B;
	fma.rn.f32 	%f412, %f411, %f406, 0fBE7FFF22;
	fma.rn.f32 	%f413, %f412, %f406, 0f3EAAAA78;
	fma.rn.f32 	%f414, %f413, %f406, 0fBF000000;
	mul.f32 	%f415, %f406, %f414;
	fma.rn.f32 	%f416, %f415, %f406, %f406;
	fma.rn.f32 	%f417, %f405, 0f3F317218, %f416;
	setp.gt.u32 	%p40, %r90, 2139095039;
	fma.rn.f32 	%f418, %f401, 0f7F800000, 0f7F800000;
	selp.f32 	%f419, %f418, %f417, %p40;
	setp.eq.f32 	%p41, %f401, 0f00000000;
	selp.f32 	%f420, 0fFF800000, %f419, %p41;
	sub.f32 	%f421, %f420, %f23;
	fma.rn.f32 	%f450, %f398, %f421, %f450;
$L__BB1_25:
	setp.eq.s32 	%p42, %r2, %r3;
	setp.eq.s32 	%p43, %r3, %r4;
	and.pred  	%p44, %p42, %p43;
	mov.f32 	%f451, 0f3F800000;
	@%p44 bra 	$L__BB1_28;
	setp.eq.s32 	%p45, %r3, %r4;
	setp.eq.s32 	%p46, %r2, %r3;
	selp.u32 	%r94, 1, 0, %p46;
	setp.ne.s32 	%p47, %r4, %r94;
	setp.eq.s32 	%p48, %r2, %r4;
	selp.u32 	%r95, 1, 0, %p48;
	setp.ne.s32 	%p49, %r3, %r95;
	or.pred  	%p50, %p47, %p49;
	selp.u32 	%r96, 1, 0, %p45;
	setp.ne.s32 	%p51, %r2, %r96;
	mov.f32 	%f451, 0f40400000;
	or.pred  	%p52, %p50, %p51;
	@%p52 bra 	$L__BB1_28;
	setp.ne.s32 	%p53, %r2, %r3;
	setp.ne.s32 	%p54, %r2, %r4;
	setp.ne.s32 	%p55, %r3, %r4;
	selp.f32 	%f424, 0f40C00000, 0f00000000, %p55;
	selp.f32 	%f425, %f424, 0f00000000, %p54;
	selp.f32 	%f451, %f425, 0f00000000, %p53;
$L__BB1_28:
	mul.f32 	%f426, %f450, %f451;
	cvta.to.global.u64 	%rd34, %rd7;
	mul.wide.s32 	%rd35, %r1, 4;
	add.s64 	%rd36, %rd34, %rd35;
	st.global.f32 	[%rd36], %f426;
$L__BB1_29:
	ret;

}


// ===== COMPILED SASS (sm_100) =====

	.target	sm_100

	.elftype	@"ET_EXEC"


//--------------------- .note.nv.tkinfo           --------------------------
	.section	.note.nv.tkinfo,"",@"SHT_NOTE"
	.sectionflags	@"SHF_NOTE_NV_TKINFO"
	.tkinfo
        /*0018*/ 	.word	0x00000002
        /*0030*/ 	.string	""
        /*0030*/ 	.string	"ptxas"
        /*0030*/ 	.string	"Cuda compilation tools, release 13.0, V13.0.88"
        /*0030*/ 	.string	"Build cuda_13.0.r13.0/compiler.36424714_0"
        /*0030*/ 	.string	"-arch sm_100 -m 64 "



//--------------------- .note.nv.cuinfo           --------------------------
	.section	.note.nv.cuinfo,"",@"SHT_NOTE"
	.sectionflags	@"SHF_NOTE_NV_CUINFO"
        /*0018*/ 	.short	0x0002
        /*001a*/ 	.short	0x0064
        /*001c*/ 	.short	0x0082
	.zero		2


//--------------------- .nv.info                  --------------------------
	.section	.nv.info,"",@"SHT_CUDA_INFO"
	.align	4


	//----- nvinfo : EIATTR_REGCOUNT
	.align		4
        /*0000*/ 	.byte	0x04, 0x2f
        /*0002*/ 	.short	(.L_1 - .L_0)
	.align		4
.L_0:
        /*0004*/ 	.word	index@(calculate_coefficient_matrix)
        /*0008*/ 	.word	0x00000020


	//----- nvinfo : EIATTR_FRAME_SIZE
	.align		4
.L_1:
        /*000c*/ 	.byte	0x04, 0x11
        /*000e*/ 	.short	(.L_3 - .L_2)
	.align		4
.L_2:
        /*0010*/ 	.word	index@(calculate_coefficient_matrix)
        /*0014*/ 	.word	0x00000000


	//----- nvinfo : EIATTR_REGCOUNT
	.align		4
.L_3:
        /*0018*/ 	.byte	0x04, 0x2f
        /*001a*/ 	.short	(.L_5 - .L_4)
	.align		4
.L_4:
        /*001c*/ 	.word	index@(energy)
        /*0020*/ 	.word	0x00000020


	//----- nvinfo : EIATTR_FRAME_SIZE
	.align		4
.L_5:
        /*0024*/ 	.byte	0x04, 0x11
        /*0026*/ 	.short	(.L_7 - .L_6)
	.align		4
.L_6:
        /*0028*/ 	.word	index@($__internal_0_$__cuda_sm3x_div_rn_noftz_f32_slowpath)
        /*002c*/ 	.word	0x00000000


	//----- nvinfo : EIATTR_FRAME_SIZE
	.align		4
.L_7:
        /*0030*/ 	.byte	0x04, 0x11
        /*0032*/ 	.short	(.L_9 - .L_8)
	.align		4
.L_8:
        /*0034*/ 	.word	index@(energy)
        /*0038*/ 	.word	0x00000000


	//----- nvinfo : EIATTR_MIN_STACK_SIZE
	.align		4
.L_9:
        /*003c*/ 	.byte	0x04, 0x12
        /*003e*/ 	.short	(.L_11 - .L_10)
	.align		4
.L_10:
        /*0040*/ 	.word	index@(energy)
        /*0044*/ 	.word	0x00000000


	//----- nvinfo : EIATTR_MIN_STACK_SIZE
	.align		4
.L_11:
        /*0048*/ 	.byte	0x04, 0x12
        /*004a*/ 	.short	(.L_13 - .L_12)
	.align		4
.L_12:
        /*004c*/ 	.word	index@(calculate_coefficient_matrix)
        /*0050*/ 	.word	0x00000000
.L_13:


//--------------------- .nv.compat                --------------------------
	.section	.nv.compat,"",@"SHT_CUDA_COMPAT_INFO"
	.align	4
        /*0000*/ 	.byte	0x02, 0x09, 0x00, 0x00, 0x02, 0x02, 0x01, 0x00, 0x02, 0x05, 0x05, 0x00, 0x03, 0x07, 0x01, 0x01
        /*0010*/ 	.byte	0x02, 0x03, 0x00, 0x00, 0x02, 0x06, 0x01, 0x00, 0x04, 0x0b, 0x08, 0x00, 0x01, 0x00, 0x00, 0x00
        /*0020*/ 	.byte	0x00, 0x00, 0x00, 0x00


//--------------------- .nv.info.energy           --------------------------
	.section	.nv.info.energy,"",@"SHT_CUDA_INFO"
	.sectionflags	@""
	.align	4


	//----- nvinfo : EIATTR_CUDA_API_VERSION
	.align		4
        /*0000*/ 	.byte	0x04, 0x37
        /*0002*/ 	.short	(.L_15 - .L_14)
.L_14:
        /*0004*/ 	.word	0x00000082


	//----- nvinfo : EIATTR_KPARAM_INFO
	.align		4
.L_15:
        /*0008*/ 	.byte	0x04, 0x17
        /*000a*/ 	.short	(.L_17 - .L_16)
.L_16:
        /*000c*/ 	.word	0x00000000
        /*0010*/ 	.short	0x0005
        /*0012*/ 	.short	0x0020
        /*0014*/ 	.byte	0x00, 0xf5, 0x21, 0x00


	//----- nvinfo : EIATTR_KPARAM_INFO
	.align		4
.L_17:
        /*0018*/ 	.byte	0x04, 0x17
        /*001a*/ 	.short	(.L_19 - .L_18)
.L_18:
        /*001c*/ 	.word	0x00000000
        /*0020*/ 	.short	0x0004
        /*0022*/ 	.short	0x001c
        /*0024*/ 	.byte	0x00, 0xf0, 0x11, 0x00


	//----- nvinfo : EIATTR_KPARAM_INFO
	.align		4
.L_19:
        /*0028*/ 	.byte	0x04, 0x17
        /*002a*/ 	.short	(.L_21 - .L_20)
.L_20:
        /*002c*/ 	.word	0x00000000
        /*0030*/ 	.short	0x0003
        /*0032*/ 	.short	0x0018
        /*0034*/ 	.byte	0x00, 0xf0, 0x11, 0x00


	//----- nvinfo : EIATTR_KPARAM_INFO
	.align		4
.L_21:
        /*0038*/ 	.byte	0x04, 0x17
        /*003a*/ 	.short	(.L_23 - .L_22)
.L_22:
        /*003c*/ 	.word	0x00000000
        /*0040*/ 	.short	0x0002
        /*0042*/ 	.short	0x0010
        /*0044*/ 	.byte	0x00, 0xf5, 0x21, 0x00


	//----- nvinfo : EIATTR_KPARAM_INFO
	.align		4
.L_23:
        /*0048*/ 	.byte	0x04, 0x17
        /*004a*/ 	.short	(.L_25 - .L_24)
.L_24:
        /*004c*/ 	.word	0x00000000
        /*0050*/ 	.short	0x0001
        /*0052*/ 	.short	0x0008
        /*0054*/ 	.byte	0x00, 0xf5, 0x21, 0x00


	//----- nvinfo : EIATTR_KPARAM_INFO
	.align		4
.L_25:
        /*0058*/ 	.byte	0x04, 0x17
        /*005a*/ 	.short	(.L_27 - .L_26)
.L_26:
        /*005c*/ 	.word	0x00000000
        /*0060*/ 	.short	0x0000
        /*0062*/ 	.short	0x0000
        /*0064*/ 	.byte	0x00, 0xf5, 0x21, 0x00


	//----- nvinfo : EIATTR_SPARSE_MMA_MASK
	.align		4
.L_27:
        /*0068*/ 	.byte	0x03, 0x50
        /*006a*/ 	.short	0x0000


	//----- nvinfo : EIATTR_MAXREG_COUNT
	.align		4
        /*006c*/ 	.byte	0x03, 0x1b
        /*006e*/ 	.short	0x00ff


	//----- nvinfo : EIATTR_MERCURY_ISA_VERSION
	.align		4
        /*0070*/ 	.byte	0x03, 0x5f
        /*0072*/ 	.short	0x0101


	//----- nvinfo : EIATTR_VRC_CTA_INIT_COUNT
	.align		4
        /*0074*/ 	.byte	0x02, 0x4a
	.zero		1
	.zero		1


	//----- nvinfo : EIATTR_EXIT_INSTR_OFFSETS
	.align		4
        /*0078*/ 	.byte	0x04, 0x1c
        /*007a*/ 	.short	(.L_29 - .L_28)


	//   ....[0]....
.L_28:
        /*007c*/ 	.word	0x00000080


	//   ....[1]....
        /*0080*/ 	.word	0x000025d0


	//----- nvinfo : EIATTR_CRS_STACK_SIZE
	.align		4
.L_29:
        /*0084*/ 	.byte	0x04, 0x1e
        /*0086*/ 	.short	(.L_31 - .L_30)
.L_30:
        /*0088*/ 	.word	0x00000000


	//----- nvinfo : EIATTR_CBANK_PARAM_SIZE
	.align		4
.L_31:
        /*008c*/ 	.byte	0x03, 0x19
        /*008e*/ 	.short	0x0028


	//----- nvinfo : EIATTR_PARAM_CBANK
	.align		4
        /*0090*/ 	.byte	0x04, 0x0a
        /*0092*/ 	.short	(.L_33 - .L_32)
	.align		4
.L_32:
        /*0094*/ 	.word	index@(.nv.constant0.energy)
        /*0098*/ 	.short	0x0380
        /*009a*/ 	.short	0x0028


	//----- nvinfo : EIATTR_SW_WAR
	.align		4
.L_33:
        /*009c*/ 	.byte	0x04, 0x36
        /*009e*/ 	.short	(.L_35 - .L_34)
.L_34:
        /*00a0*/ 	.word	0x00000008
.L_35:


//--------------------- .nv.info.calculate_coefficient_matrix --------------------------
	.section	.nv.info.calculate_coefficient_matrix,"",@"SHT_CUDA_INFO"
	.sectionflags	@""
	.align	4


	//----- nvinfo : EIATTR_CUDA_API_VERSION
	.align		4
        /*0000*/ 	.byte	0x04, 0x37
        /*0002*/ 	.short	(.L_37 - .L_36)
.L_36:
        /*0004*/ 	.word	0x00000082


	//----- nvinfo : EIATTR_KPARAM_INFO
	.align		4
.L_37:
        /*0008*/ 	.byte	0x04, 0x17
        /*000a*/ 	.short	(.L_39 - .L_38)
.L_38:
        /*000c*/ 	.word	0x00000000
        /*0010*/ 	.short	0x0008
        /*0012*/ 	.short	0x0040
        /*0014*/ 	.byte	0x00, 0xf0, 0x11, 0x00


	//----- nvinfo : EIATTR_KPARAM_INFO
	.align		4
.L_39:
        /*0018*/ 	.byte	0x04, 0x17
        /*001a*/ 	.short	(.L_41 - .L_40)
.L_40:
        /*001c*/ 	.word	0x00000000
        /*0020*/ 	.short	0x0007
        /*0022*/ 	.short	0x0038
        /*0024*/ 	.byte	0x00, 0xf5, 0x21, 0x00


	//----- nvinfo : EIATTR_KPARAM_INFO
	.align		4
.L_41:
        /*0028*/ 	.byte	0x04, 0x17
        /*002a*/ 	.short	(.L_43 - .L_42)
.L_42:
        /*002c*/ 	.word	0x00000000
        /*0030*/ 	.short	0x0006
        /*0032*/ 	.short	0x0030
        /*0034*/ 	.byte	0x00, 0xf0, 0x11, 0x00


	//----- nvinfo : EIATTR_KPARAM_INFO
	.align		4
.L_43:
        /*0038*/ 	.byte	0x04, 0x17
        /*003a*/ 	.short	(.L_45 - .L_44)
.L_44:
        /*003c*/ 	.word	0x00000000
        /*0040*/ 	.short	0x0005
        /*0042*/ 	.short	0x0028
        /*0044*/ 	.byte	0x00, 0xf5, 0x21, 0x00


	//----- nvinfo : EIATTR_KPARAM_INFO
	.align		4
.L_45:
        /*0048*/ 	.byte	0x04, 0x17
        /*004a*/ 	.short	(.L_47 - .L_46)
.L_46:
        /*004c*/ 	.word	0x00000000
        /*0050*/ 	.short	0x0004
        /*0052*/ 	.short	0x0020
        /*0054*/ 	.byte	0x00, 0xf0, 0x11, 0x00


	//----- nvinfo : EIATTR_KPARAM_INFO
	.align		4
.L_47:
        /*0058*/ 	.byte	0x04, 0x17
        /*005a*/ 	.short	(.L_49 - .L_48)
.L_48:
        /*005c*/ 	.word	0x00000000
        /*0060*/ 	.short	0x0003
        /*0062*/ 	.short	0x0018
        /*0064*/ 	.byte	0x00, 0xf5, 0x21, 0x00


	//----- nvinfo : EIATTR_KPARAM_INFO
	.align		4
.L_49:
        /*0068*/ 	.byte	0x04, 0x17
        /*006a*/ 	.short	(.L_51 - .L_50)
.L_50:
        /*006c*/ 	.word	0x00000000
        /*0070*/ 	.short	0x0002
        /*0072*/ 	.short	0x0010
        /*0074*/ 	.byte	0x00, 0xf5, 0x21, 0x00


	//----- nvinfo : EIATTR_KPARAM_INFO
	.align		4
.L_51:
        /*0078*/ 	.byte	0x04, 0x17
        /*007a*/ 	.short	(.L_53 - .L_52)
.L_52:
        /*007c*/ 	.word	0x00000000
        /*0080*/ 	.short	0x0001
        /*0082*/ 	.short	0x0008
        /*0084*/ 	.byte	0x00, 0xf0, 0x11, 0x00


	//----- nvinfo : EIATTR_KPARAM_INFO
	.align		4
.L_53:
        /*0088*/ 	.byte	0x04, 0x17
        /*008a*/ 	.short	(.L_55 - .L_54)
.L_54:
        /*008c*/ 	.word	0x00000000
        /*0090*/ 	.short	0x0000
        /*0092*/ 	.short	0x0000
        /*0094*/ 	.byte	0x00, 0xf5, 0x21, 0x00


	//----- nvinfo : EIATTR_SPARSE_MMA_MASK
	.align		4
.L_55:
        /*0098*/ 	.byte	0x03, 0x50
        /*009a*/ 	.short	0x0000


	//----- nvinfo : EIATTR_MAXREG_COUNT
	.align		4
        /*009c*/ 	.byte	0x03, 0x1b
        /*009e*/ 	.short	0x00ff


	//----- nvinfo : EIATTR_MERCURY_ISA_VERSION
	.align		4
        /*00a0*/ 	.byte	0x03, 0x5f
        /*00a2*/ 	.short	0x0101


	//----- nvinfo : EIATTR_VRC_CTA_INIT_COUNT
	.align		4
        /*00a4*/ 	.byte	0x02, 0x4a
	.zero		1
	.zero		1


	//----- nvinfo : EIATTR_EXIT_INSTR_OFFSETS
	.align		4
        /*00a8*/ 	.byte	0x04, 0x1c
        /*00aa*/ 	.short	(.L_57 - .L_56)


	//   ....[0]....
.L_56:
        /*00ac*/ 	.word	0x00000080


	//   ....[1]....
        /*00b0*/ 	.word	0x00001090


	//   ....[2]....
        /*00b4*/ 	.word	0x000012b0


	//   ....[3]....
        /*00b8*/ 	.word	0x000013a0


	//----- nvinfo : EIATTR_CRS_STACK_SIZE
	.align		4
.L_57:
        /*00bc*/ 	.byte	0x04, 0x1e
        /*00be*/ 	.short	(.L_59 - .L_58)
.L_58:
        /*00c0*/ 	.word	0x00000000


	//----- nvinfo : EIATTR_CBANK_PARAM_SIZE
	.align		4
.L_59:
        /*00c4*/ 	.byte	0x03, 0x19
        /*00c6*/ 	.short	0x0044


	//----- nvinfo : EIATTR_PARAM_CBANK
	.align		4
        /*00c8*/ 	.byte	0x04, 0x0a
        /*00ca*/ 	.short	(.L_61 - .L_60)
	.align		4
.L_60:
        /*00cc*/ 	.word	index@(.nv.constant0.calculate_coefficient_matrix)
        /*00d0*/ 	.short	0x0380
        /*00d2*/ 	.short	0x0044


	//----- nvinfo : EIATTR_SW_WAR
	.align		4
.L_61:
        /*00d4*/ 	.byte	0x04, 0x36
        /*00d6*/ 	.short	(.L_63 - .L_62)
.L_62:
        /*00d8*/ 	.word	0x00000008
.L_63:


//--------------------- .nv.callgraph             --------------------------
	.section	.nv.callgraph,"",@"SHT_CUDA_CALLGRAPH"
	.align	4
	.sectionentsize	8
	.align		4
        /*0000*/ 	.word	0x00000000
	.align		4
        /*0004*/ 	.word	0xffffffff
	.align		4
        /*0008*/ 	.word	0x00000000
	.align		4
        /*000c*/ 	.word	0xfffffffe
	.align		4
        /*0010*/ 	.word	0x00000000
	.align		4
        /*0014*/ 	.word	0xfffffffd
	.align		4
        /*0018*/ 	.word	0x00000000
	.align		4
        /*001c*/ 	.word	0xfffffffc


//--------------------- .text.energy              --------------------------
	.section	.text.energy,"ax",@progbits
	.align	128
        .global         energy
        .type           energy,@function
        .size           energy,(.L_x_50 - energy)
        .other          energy,@"STO_CUDA_ENTRY STV_DEFAULT"
energy:
.text.energy:
[----:B------:R-:W-:Y:S01]  /*0000*/  LDC R1, c[0x0][0x37c] ;  /* 0x0000df00ff017b82 */ /* 0x000fe20000000800 */
[----:B------:R-:W0:Y:S07]  /*0010*/  S2R R8, SR_TID.X ;  /* 0x0000000000087919 */ /* 0x000e2e0000002100 */
[----:B------:R-:W0:Y:S01]  /*0020*/  S2UR UR4, SR_CTAID.X ;  /* 0x00000000000479c3 */ /* 0x000e220000002500 */
[----:B------:R-:W1:Y:S07]  /*0030*/  LDCU UR5, c[0x0][0x398] ;  /* 0x00007300ff0577ac */ /* 0x000e6e0008000800 */
[----:B------:R-:W0:Y:S02]  /*0040*/  LDC R3, c[0x0][0x360] ;  /* 0x0000d800ff037b82 */ /* 0x000e240000000800 */
[----:B0-----:R-:W-:-:S05]  /*0050*/  IMAD R8, R3, UR4, R8 ;  /* 0x0000000403087c24 */ /* 0x001fca000f8e0208 */
[----:B------:R-:W-:-:S04]  /*0060*/  IADD3 R0, PT, PT, R8, 0x1, RZ ;  /* 0x0000000108007810 */ /* 0x000fc80007ffe0ff */
[----:B-1----:R-:W-:-:S13]  /*0070*/  ISETP.GT.AND P0, PT, R0, UR5, PT ;  /* 0x0000000500007c0c */ /* 0x002fda000bf04270 */
[----:B------:R-:W-:Y:S05]  /*0080*/  @P0 EXIT ;  /* 0x000000000000094d */ /* 0x000fea0003800000 */
[----:B------:R-:W0:Y:S01]  /*0090*/  LDC.64 R10, c[0x0][0x390] ;  /* 0x0000e400ff0a7b82 */ /* 0x000e220000000a00 */
[----:B------:R-:W1:Y:S01]  /*00a0*/  LDCU.64 UR14, c[0x0][0x358] ;  /* 0x00006b00ff0e77ac */ /* 0x000e620008000a00 */
[----:B------:R-:W-:Y:S01]  /*00b0*/  LEA R3, R8, R8, 0x1 ;  /* 0x0000000808037211 */ /* 0x000fe200078e08ff */
[----:B------:R-:W2:Y:S04]  /*00c0*/  LDCU UR4, c[0x0][0x39c] ;  /* 0x00007380ff0477ac */ /* 0x000ea80008000800 */
[----:B0-----:R-:W-:-:S05]  /*00d0*/  IMAD.WIDE R10, R3, 0x4, R10 ;  /* 0x00000004030a7825 */ /* 0x001fca00078e020a */
[----:B-1----:R0:W5:Y:S04]  /*00e0*/  LDG.E R7, desc[UR14][R10.64] ;  /* 0x0000000e0a077981 */ /* 0x002168000c1e1900 */
[----:B------:R0:W5:Y:S04]  /*00f0*/  LDG.E R6, desc[UR14][R10.64+0x4] ;  /* 0x0000040e0a067981 */ /* 0x000168000c1e1900 */
[----:B------:R0:W5:Y:S01]  /*0100*/  LDG.E R5, desc[UR14][R10.64+0x8] ;  /* 0x0000080e0a057981 */ /* 0x000162000c1e1900 */
[----:B--2---:R-:W-:Y:S01]  /*0110*/  UISETP.GE.AND UP0, UPT, UR4, 0x1, UPT ;  /* 0x000000010400788c */ /* 0x004fe2000bf06270 */
[----:B------:R-:W-:Y:S01]  /*0120*/  HFMA2 R16, -RZ, RZ, 0, 0 ;  /* 0x00000000ff107431 */ /* 0x000fe200000001ff */
[----:B------:R-:W-:-:S07]  /*0130*/  MOV R3, RZ ;  /* 0x000000ff00037202 */ /* 0x000fce0000000f00 */
[----:B0-----:R-:W-:Y:S05]  /*0140*/  BRA.U !UP0, `(.L_x_0) ;  /* 0x0000000908d47547 */ /* 0x001fea000b800000 */
[----:B------:R-:W-:Y:S02]  /*0150*/  UISETP.GE.U32.AND UP0, UPT, UR4, 0x10, UPT ;  /* 0x000000100400788c */ /* 0x000fe4000bf06070 */
[----:B------:R-:W-:Y:S01]  /*0160*/  IMAD R2, R8, UR4, RZ ;  /* 0x0000000408027c24 */ /* 0x000fe2000f8e02ff */
[----:B------:R-:W-:Y:S01]  /*0170*/  MOV R3, RZ ;  /* 0x000000ff00037202 */ /* 0x000fe20000000f00 */
[----:B------:R-:W-:Y:S01]  /*0180*/  ULOP3.LUT UR12, UR4, 0xf, URZ, 0xc0, !UPT ;  /* 0x0000000f040c7892 */ /* 0x000fe2000f8ec0ff */
[----:B------:R-:W-:Y:S02]  /*0190*/  MOV R9, 0x1 ;  /* 0x0000000100097802 */ /* 0x000fe40000000f00 */
[----:B------:R-:W-:Y:S02]  /*01a0*/  MOV R16, RZ ;  /* 0x000000ff00107202 */ /* 0x000fe40000000f00 */
[----:B------:R-:W-:Y:S01]  /*01b0*/  IADD3 R4, PT, PT, R2, -0x1, RZ ;  /* 0xffffffff02047810 */ /* 0x000fe20007ffe0ff */
[----:B------:R-:W-:Y:S06]  /*01c0*/  BRA.U !UP0, `(.L_x_1) ;  /* 0x0000000508587547 */ /* 0x000fec000b800000 */
[----:B------:R-:W0:Y:S01]  /*01d0*/  LDCU.128 UR8, c[0x0][0x380] ;  /* 0x00007000ff0877ac */ /* 0x000e220008000c00 */
[----:B------:R-:W-:Y:S01]  /*01e0*/  HFMA2 R3, -RZ, RZ, 0, 0 ;  /* 0x00000000ff037431 */ /* 0x000fe200000001ff */
[----:B------:R-:W-:Y:S01]  /*01f0*/  MOV R0, RZ ;  /* 0x000000ff00007202 */ /* 0x000fe20000000f00 */
[----:B------:R-:W-:Y:S01]  /*0200*/  ULOP3.LUT UR4, UR4, 0x7ffffff0, URZ, 0xc0, !UPT ;  /* 0x7ffffff004047892 */ /* 0x000fe2000f8ec0ff */
[----:B------:R-:W-:-:S03]  /*0210*/  MOV R9, R2 ;  /* 0x0000000200097202 */ /* 0x000fc60000000f00 */
[----:B------:R-:W-:Y:S02]  /*0220*/  UIADD3 UR4, UPT, UPT, -UR4, URZ, URZ ;  /* 0x000000ff04047290 */ /* 0x000fe4000fffe1ff */
[----:B0-----:R-:W-:Y:S02]  /*0230*/  UIADD3 UR7, UP0, UPT, UR8, 0x20, URZ ;  /* 0x0000002008077890 */ /* 0x001fe4000ff1e0ff */
[----:B------:R-:W-:Y:S02]  /*0240*/  UIADD3 UR5, UP1, UPT, UR10, 0x20, URZ ;  /* 0x000000200a057890 */ /* 0x000fe4000ff3e0ff */
[----:B------:R-:W-:Y:S02]  /*0250*/  UIADD3.X UR8, UPT, UPT, URZ, UR9, URZ, UP0, !UPT ;  /* 0x00000009ff087290 */ /* 0x000fe400087fe4ff */
[----:B------:R-:W-:-:S12]  /*0260*/  UIADD3.X UR6, UPT, UPT, URZ, UR11, URZ, UP1, !UPT ;  /* 0x0000000bff067290 */ /* 0x000fd80008ffe4ff */
.L_x_2:
[----:B------:R-:W-:Y:S02]  /*0270*/  MOV R10, UR7 ;  /* 0x00000007000a7c02 */ /* 0x000fe40008000f00 */
[----:B------:R-:W-:-:S03]  /*0280*/  MOV R11, UR8 ;  /* 0x00000008000b7c02 */ /* 0x000fc60008000f00 */
[----:B------:R-:W-:-:S05]  /*0290*/  IMAD.WIDE R10, R9, 0x4, R10 ;  /* 0x00000004090a7825 */ /* 0x000fca00078e020a */
[----:B------:R-:W2:Y:S04]  /*02a0*/  LDG.E R27, desc[UR14][R10.64+-0x20] ;  /* 0xffffe00e0a1b7981 */ /* 0x000ea8000c1e1900 */
[----:B------:R-:W3:Y:S04]  /*02b0*/  LDG.E R17, desc[UR14][R10.64+-0x1c] ;  /* 0xffffe40e0a117981 */ /* 0x000ee8000c1e1900 */
[----:B------:R-:W4:Y:S04]  /*02c0*/  LDG.E R18, desc[UR14][R10.64+-0x18] ;  /* 0xffffe80e0a127981 */ /* 0x000f28000c1e1900 */
[----:B------:R-:W4:Y:S04]  /*02d0*/  LDG.E R19, desc[UR14][R10.64+-0x14] ;  /* 0xffffec0e0a137981 */ /* 0x000f28000c1e1900 */
[----:B------:R-:W4:Y:S01]  /*02e0*/  LDG.E R20, desc[UR14][R10.64+-0x10] ;  /* 0xfffff00e0a147981 */ /* 0x000f22000c1e1900 */
[----:B------:R-:W-:-:S02]  /*02f0*/  MOV R12, UR5 ;  /* 0x00000005000c7c02 */ /* 0x000fc40008000f00 */
[----:B------:R-:W-:Y:S01]  /*0300*/  MOV R13, UR6 ;  /* 0x00000006000d7c02 */ /* 0x000fe20008000f00 */
[----:B------:R-:W4:Y:S02]  /*0310*/  LDG.E R21, desc[UR14][R10.64+-0xc] ;  /* 0xfffff40e0a157981 */ /* 0x000f24000c1e1900 */
[----:B------:R-:W-:Y:S02]  /*0320*/  IMAD.WIDE R12, R9, 0x4, R12 ;  /* 0x00000004090c7825 */ /* 0x000fe400078e020c */
[----:B------:R-:W4:Y:S04]  /*0330*/  LDG.E R22, desc[UR14][R10.64+-0x8] ;  /* 0xfffff80e0a167981 */ /* 0x000f28000c1e1900 */
[----:B------:R-:W4:Y:S04]  /*0340*/  LDG.E R24, desc[UR14][R12.64+-0x20] ;  /* 0xffffe00e0c187981 */ /* 0x000f28000c1e1900 */
[----:B------:R-:W4:Y:S04]  /*0350*/  LDG.E R14, desc[UR14][R12.64+-0x1c] ;  /* 0xffffe40e0c0e7981 */ /* 0x000f28000c1e1900 */
[----:B------:R-:W4:Y:S04]  /*0360*/  LDG.E R23, desc[UR14][R10.64+-0x4] ;  /* 0xfffffc0e0a177981 */ /* 0x000f28000c1e1900 */
[----:B------:R-:W4:Y:S04]  /*0370*/  LDG.E R15, desc[UR14][R12.64+-0x18] ;  /* 0xffffe80e0c0f7981 */ /* 0x000f28000c1e1900 */
[----:B------:R-:W4:Y:S01]  /*0380*/  LDG.E R25, desc[UR14][R10.64] ;  /* 0x0000000e0a197981 */ /* 0x000f22000c1e1900 */
[----:B--2---:R-:W-:-:S03]  /*0390*/  FADD R26, |R27|, R16 ;  /* 0x000000101b1a7221 */ /* 0x004fc60000000200 */
[----:B------:R-:W2:Y:S01]  /*03a0*/  LDG.E R16, desc[UR14][R12.64+-0x14] ;  /* 0xffffec0e0c107981 */ /* 0x000ea2000c1e1900 */
[----:B---3--:R-:W-:-:S03]  /*03b0*/  FADD R27, R26, |R17| ;  /* 0x400000111a1b7221 */ /* 0x008fc60000000000 */
[----:B------:R-:W3:Y:S01]  /*03c0*/  LDG.E R17, desc[UR14][R12.64+-0x10] ;  /* 0xfffff00e0c117981 */ /* 0x000ee2000c1e1900 */
[----:B----4-:R-:W-:-:S03]  /*03d0*/  FADD R26, R27, |R18| ;  /* 0x400000121b1a7221 */ /* 0x010fc60000000000 */
[----:B------:R-:W4:Y:S01]  /*03e0*/  LDG.E R18, desc[UR14][R12.64+-0xc] ;  /* 0xfffff40e0c127981 */ /* 0x000f22000c1e1900 */
[----:B------:R-:W-:-:S03]  /*03f0*/  FADD R27, R26, |R19| ;  /* 0x400000131a1b7221 */ /* 0x000fc60000000000 */
[----:B------:R-:W4:Y:S01]  /*0400*/  LDG.E R19, desc[UR14][R12.64+-0x8] ;  /* 0xfffff80e0c137981 */ /* 0x000f22000c1e1900 */
[----:B------:R-:W-:-:S03]  /*0410*/  FADD R26, R27, |R20| ;  /* 0x400000141b1a7221 */ /* 0x000fc60000000000 */
[----:B------:R-:W4:Y:S01]  /*0420*/  LDG.E R20, desc[UR14][R12.64+-0x4] ;  /* 0xfffffc0e0c147981 */ /* 0x000f22000c1e1900 */
[----:B------:R-:W-:-:S03]  /*0430*/  FADD R21, R26, |R21| ;  /* 0x400000151a157221 */ /* 0x000fc60000000000 */
[----:B------:R-:W4:Y:S01]  /*0440*/  LDG.E R26, desc[UR14][R10.64+0x4] ;  /* 0x0000040e0a1a7981 */ /* 0x000f22000c1e1900 */
[----:B------:R-:W-:-:S03]  /*0450*/  FADD R22, R21, |R22| ;  /* 0x4000001615167221 */ /* 0x000fc60000000000 */
[----:B------:R0:W4:Y:S01]  /*0460*/  LDG.E R27, desc[UR14][R10.64+0x1c] ;  /* 0x00001c0e0a1b7981 */ /* 0x000122000c1e1900 */
[----:B------:R-:W-:-:S03]  /*0470*/  FADD R29, |R24|, R3 ;  /* 0x00000003181d7221 */ /* 0x000fc60000000200 */
        /* <DEDUP_REMOVED lines=8> */
[----:B------:R-:W4:Y:S04]  /*0500*/  LDG.E R25, desc[UR14][R10.64+0x8] ;  /* 0x0000080e0a197981 */ /* 0x000f28000c1e1900 */
[----:B------:R-:W4:Y:S04]  /*0510*/  LDG.E R22, desc[UR14][R10.64+0x14] ;  /* 0x0000140e0a167981 */ /* 0x000f28000c1e1900 */
[----:B------:R-:W4:Y:S04]  /*0520*/  LDG.E R3, desc[UR14][R10.64+0x18] ;  /* 0x0000180e0a037981 */ /* 0x000f28000c1e1900 */
[----:B------:R-:W0:Y:S04]  /*0530*/  LDG.E R10, desc[UR14][R12.64+0x14] ;  /* 0x0000140e0c0a7981 */ /* 0x000e28000c1e1900 */
[----:B------:R-:W4:Y:S01]  /*0540*/  LDG.E R11, desc[UR14][R12.64+0x18] ;  /* 0x0000180e0c0b7981 */ /* 0x000f22000c1e1900 */
[----:B--2---:R-:W-:-:S03]  /*0550*/  FADD R28, R29, |R16| ;  /* 0x400000101d1c7221 */ /* 0x004fc60000000000 */
[----:B------:R-:W2:Y:S01]  /*0560*/  LDG.E R16, desc[UR14][R12.64+0x8] ;  /* 0x0000080e0c107981 */ /* 0x000ea2000c1e1900 */
[----:B---3--:R-:W-:-:S03]  /*0570*/  FADD R29, R28, |R17| ;  /* 0x400000111c1d7221 */ /* 0x008fc60000000000 */
[----:B------:R-:W3:Y:S01]  /*0580*/  LDG.E R17, desc[UR14][R12.64+0xc] ;  /* 0x00000c0e0c117981 */ /* 0x000ee2000c1e1900 */
[----:B----4-:R-:W-:-:S03]  /*0590*/  FADD R28, R29, |R18| ;  /* 0x400000121d1c7221 */ /* 0x010fc60000000000 */
[----:B------:R-:W4:Y:S01]  /*05a0*/  LDG.E R18, desc[UR14][R12.64+0x10] ;  /* 0x0000100e0c127981 */ /* 0x000f22000c1e1900 */
[----:B------:R-:W-:-:S04]  /*05b0*/  FADD R19, R28, |R19| ;  /* 0x400000131c137221 */ /* 0x000fc80000000000 */
[----:B------:R-:W-:Y:S02]  /*05c0*/  FADD R29, R19, |R20| ;  /* 0x40000014131d7221 */ /* 0x000fe40000000000 */
[----:B------:R-:W4:Y:S01]  /*05d0*/  LDG.E R19, desc[UR14][R12.64+0x1c] ;  /* 0x00001c0e0c137981 */ /* 0x000f22000c1e1900 */
[----:B------:R-:W-:Y:S01]  /*05e0*/  FADD R26, R21, |R26| ;  /* 0x4000001a151a7221 */ /* 0x000fe20000000000 */
[----:B------:R-:W-:-:S04]  /*05f0*/  FADD R14, R29, |R14| ;  /* 0x4000000e1d0e7221 */ /* 0x000fc80000000000 */
[----:B------:R-:W-:Y:S01]  /*0600*/  FADD R15, R14, |R15| ;  /* 0x4000000f0e0f7221 */ /* 0x000fe20000000000 */
[----:B------:R-:W-:Y:S01]  /*0610*/  FADD R25, R26, |R25| ;  /* 0x400000191a197221 */ /* 0x000fe20000000000 */
[----:B------:R-:W-:-:S03]  /*0620*/  UIADD3 UR4, UPT, UPT, UR4, 0x10, URZ ;  /* 0x0000001004047890 */ /* 0x000fc6000fffe0ff */
[----:B------:R-:W-:Y:S01]  /*0630*/  FADD R24, R25, |R24| ;  /* 0x4000001819187221 */ /* 0x000fe20000000000 */
[----:B------:R-:W-:-:S03]  /*0640*/  UISETP.NE.AND UP0, UPT, UR4, URZ, UPT ;  /* 0x000000ff0400728c */ /* 0x000fc6000bf05270 */
[----:B------:R-:W-:-:S04]  /*0650*/  FADD R23, R24, |R23| ;  /* 0x4000001718177221 */ /* 0x000fc80000000000 */
[----:B------:R-:W-:-:S04]  /*0660*/  FADD R22, R23, |R22| ;  /* 0x4000001617167221 */ /* 0x000fc80000000000 */
[----:B------:R-:W-:Y:S01]  /*0670*/  FADD R22, R22, |R3| ;  /* 0x4000000316167221 */ /* 0x000fe20000000000 */
[----:B------:R-:W-:Y:S02]  /*0680*/  IADD3 R0, PT, PT, R0, 0x10, RZ ;  /* 0x0000001000007810 */ /* 0x000fe40007ffe0ff */
[----:B------:R-:W-:Y:S01]  /*0690*/  IADD3 R9, PT, PT, R9, 0x10, RZ ;  /* 0x0000001009097810 */ /* 0x000fe20007ffe0ff */
[----:B--2---:R-:W-:-:S04]  /*06a0*/  FADD R16, R15, |R16| ;  /* 0x400000100f107221 */ /* 0x004fc80000000000 */
[----:B---3--:R-:W-:-:S04]  /*06b0*/  FADD R17, R16, |R17| ;  /* 0x4000001110117221 */ /* 0x008fc80000000000 */
[----:B----4-:R-:W-:-:S04]  /*06c0*/  FADD R17, R17, |R18| ;  /* 0x4000001211117221 */ /* 0x010fc80000000000 */
[----:B0-----:R-:W-:-:S04]  /*06d0*/  FADD R10, R17, |R10| ;  /* 0x4000000a110a7221 */ /* 0x001fc80000000000 */
[----:B------:R-:W-:Y:S01]  /*06e0*/  FADD R10, R10, |R11| ;  /* 0x4000000b0a0a7221 */ /* 0x000fe20000000000 */
[----:B------:R-:W-:-:S03]  /*06f0*/  FADD R16, R22, |R27| ;  /* 0x4000001b16107221 */ /* 0x000fc60000000000 */
[----:B------:R-:W-:Y:S01]  /*0700*/  FADD R3, R10, |R19| ;  /* 0x400000130a037221 */ /* 0x000fe20000000000 */
[----:B------:R-:W-:Y:S06]  /*0710*/  BRA.U UP0, `(.L_x_2) ;  /* 0xfffffff900d47547 */ /* 0x000fec000b83ffff */
[----:B------:R-:W-:-:S07]  /*0720*/  IADD3 R9, PT, PT, R0, 0x1, RZ ;  /* 0x0000000100097810 */ /* 0x000fce0007ffe0ff */
.L_x_1:
[----:B------:R-:W-:-:S09]  /*0730*/  UISETP.NE.AND UP0, UPT, UR12, URZ, UPT ;  /* 0x000000ff0c00728c */ /* 0x000fd2000bf05270 */
[----:B------:R-:W-:Y:S05]  /*0740*/  BRA.U !UP0, `(.L_x_0) ;  /* 0x0000000508547547 */ /* 0x000fea000b800000 */
[----:B------:R-:W0:Y:S01]  /*0750*/  LDCU UR4, c[0x0][0x39c] ;  /* 0x00007380ff0477ac */ /* 0x000e220008000800 */
[----:B------:R-:W-:Y:S02]  /*0760*/  UISETP.GE.U32.AND UP0, UPT, UR12, 0x8, UPT ;  /* 0x000000080c00788c */ /* 0x000fe4000bf06070 */
[----:B0-----:R-:W-:-:S04]  /*0770*/  ULOP3.LUT UR5, UR4, 0x7, URZ, 0xc0, !UPT ;  /* 0x0000000704057892 */ /* 0x001fc8000f8ec0ff */
[----:B------:R-:W-:-:S03]  /*0780*/  UISETP.NE.AND UP1, UPT, UR5, URZ, UPT ;  /* 0x000000ff0500728c */ /* 0x000fc6000bf25270 */
[----:B------:R-:W-:Y:S08]  /*0790*/  BRA.U !UP0, `(.L_x_3) ;  /* 0x0000000108987547 */ /* 0x000ff0000b800000 */
[----:B------:R-:W0:Y:S01]  /*07a0*/  LDC.64 R12, c[0x0][0x380] ;  /* 0x0000e000ff0c7b82 */ /* 0x000e220000000a00 */
[----:B------:R-:W-:-:S07]  /*07b0*/  IADD3 R15, PT, PT, R4, R9, RZ ;  /* 0x00000009040f7210 */ /* 0x000fce0007ffe0ff */
[----:B------:R-:W1:Y:S01]  /*07c0*/  LDC.64 R10, c[0x0][0x388] ;  /* 0x0000e200ff0a7b82 */ /* 0x000e620000000a00 */
[----:B0-----:R-:W-:-:S05]  /*07d0*/  IMAD.WIDE R12, R15, 0x4, R12 ;  /* 0x000000040f0c7825 */ /* 0x001fca00078e020c */
[----:B------:R-:W2:Y:S01]  /*07e0*/  LDG.E R29, desc[UR14][R12.64] ;  /* 0x0000000e0c1d7981 */ /* 0x000ea2000c1e1900 */
[----:B-1----:R-:W-:-:S03]  /*07f0*/  IMAD.WIDE R10, R15, 0x4, R10 ;  /* 0x000000040f0a7825 */ /* 0x002fc600078e020a */
[----:B------:R-:W3:Y:S04]  /*0800*/  LDG.E R23, desc[UR14][R12.64+0x4] ;  /* 0x0000040e0c177981 */ /* 0x000ee8000c1e1900 */
[----:B------:R-:W4:Y:S04]  /*0810*/  LDG.E R24, desc[UR14][R10.64] ;  /* 0x0000000e0a187981 */ /* 0x000f28000c1e1900 */
        /* <DEDUP_REMOVED lines=12> */
[----:B------:R-:W4:Y:S01]  /*08e0*/  LDG.E R28, desc[UR14][R10.64+0x1c] ;  /* 0x00001c0e0a1c7981 */ /* 0x000f22000c1e1900 */
[----:B------:R-:W-:Y:S01]  /*08f0*/  IADD3 R9, PT, PT, R9, 0x8, RZ ;  /* 0x0000000809097810 */ /* 0x000fe20007ffe0ff */
[----:B--2---:R-:W-:-:S04]  /*0900*/  FADD R16, R16, |R29| ;  /* 0x4000001d10107221 */ /* 0x004fc80000000000 */
[----:B---3--:R-:W-:Y:S01]  /*0910*/  FADD R16, R16, |R23| ;  /* 0x4000001710107221 */ /* 0x008fe20000000000 */
[----:B----4-:R-:W-:-:S04]  /*0920*/  FADD R3, R3, |R24| ;  /* 0x4000001803037221 */ /* 0x010fc80000000000 */
[----:B------:R-:W-:Y:S01]  /*0930*/  FADD R3, R3, |R22| ;  /* 0x4000001603037221 */ /* 0x000fe20000000000 */
[----:B------:R-:W-:-:S03]  /*0940*/  FADD R16, R16, |R21| ;  /* 0x4000001510107221 */ /* 0x000fc60000000000 */
        /* <DEDUP_REMOVED lines=10> */
[----:B------:R-:W-:-:S07]  /*09f0*/  FADD R3, R27, |R28| ;  /* 0x4000001c1b037221 */ /* 0x000fce0000000000 */
.L_x_3:
[----:B------:R-:W-:Y:S05]  /*0a00*/  BRA.U !UP1, `(.L_x_0) ;  /* 0x0000000109a47547 */ /* 0x000fea000b800000 */
[----:B------:R-:W-:Y:S02]  /*0a10*/  UISETP.GE.U32.AND UP0, UPT, UR5, 0x4, UPT ;  /* 0x000000040500788c */ /* 0x000fe4000bf06070 */
[----:B------:R-:W-:-:S04]  /*0a20*/  ULOP3.LUT UR4, UR4, 0x3, URZ, 0xc0, !UPT ;  /* 0x0000000304047892 */ /* 0x000fc8000f8ec0ff */
        /* <DEDUP_REMOVED lines=10> */
[----:B------:R-:W2:Y:S04]  /*0ad0*/  LDG.E R0, desc[UR14][R12.64] ;  /* 0x0000000e0c007981 */ /* 0x000ea8000c1e1900 */
[----:B------:R-:W3:Y:S04]  /*0ae0*/  LDG.E R17, desc[UR14][R12.64+0x4] ;  /* 0x0000040e0c117981 */ /* 0x000ee8000c1e1900 */
[----:B------:R-:W3:Y:S04]  /*0af0*/  LDG.E R21, desc[UR14][R12.64+0x8] ;  /* 0x0000080e0c157981 */ /* 0x000ee8000c1e1900 */
[----:B------:R-:W3:Y:S04]  /*0b00*/  LDG.E R23, desc[UR14][R10.64+0xc] ;  /* 0x00000c0e0a177981 */ /* 0x000ee8000c1e1900 */
[----:B------:R-:W3:Y:S01]  /*0b10*/  LDG.E R25, desc[UR14][R12.64+0xc] ;  /* 0x00000c0e0c197981 */ /* 0x000ee2000c1e1900 */
[----:B------:R-:W-:Y:S01]  /*0b20*/  IADD3 R9, PT, PT, R9, 0x4, RZ ;  /* 0x0000000409097810 */ /* 0x000fe20007ffe0ff */
[----:B----4-:R-:W-:Y:S01]  /*0b30*/  FADD R15, R16, |R15| ;  /* 0x4000000f100f7221 */ /* 0x010fe20000000000 */
[----:B--2---:R-:W-:-:S03]  /*0b40*/  FADD R0, R3, |R0| ;  /* 0x4000000003007221 */ /* 0x004fc60000000000 */
[----:B------:R-:W-:Y:S01]  /*0b50*/  FADD R4, R15, |R4| ;  /* 0x400000040f047221 */ /* 0x000fe20000000000 */
[----:B---3--:R-:W-:-:S03]  /*0b60*/  FADD R0, R0, |R17| ;  /* 0x4000001100007221 */ /* 0x008fc60000000000 */
[----:B------:R-:W-:Y:S01]  /*0b70*/  FADD R4, R4, |R19| ;  /* 0x4000001304047221 */ /* 0x000fe20000000000 */
[----:B------:R-:W-:-:S03]  /*0b80*/  FADD R0, R0, |R21| ;  /* 0x4000001500007221 */ /* 0x000fc60000000000 */
[----:B------:R-:W-:Y:S01]  /*0b90*/  FADD R16, R4, |R23| ;  /* 0x4000001704107221 */ /* 0x000fe20000000000 */
[----:B------:R-:W-:-:S07]  /*0ba0*/  FADD R3, R0, |R25| ;  /* 0x4000001900037221 */ /* 0x000fce0000000000 */
.L_x_4:
[----:B------:R-:W-:Y:S05]  /*0bb0*/  BRA.U !UP1, `(.L_x_0) ;  /* 0x0000000109387547 */ /* 0x000fea000b800000 */
[----:B------:R-:W0:Y:S01]  /*0bc0*/  LDC.64 R10, c[0x0][0x380] ;  /* 0x0000e000ff0a7b82 */ /* 0x000e220000000a00 */
[----:B------:R-:W-:Y:S01]  /*0bd0*/  IADD3 R9, PT, PT, R9, -0x1, R2 ;  /* 0xffffffff09097810 */ /* 0x000fe20007ffe002 */
[----:B------:R-:W-:-:S06]  /*0be0*/  UIADD3 UR4, UPT, UPT, -UR4, URZ, URZ ;  /* 0x000000ff04047290 */ /* 0x000fcc000fffe1ff */
[----:B------:R-:W1:Y:S06]  /*0bf0*/  LDC.64 R12, c[0x0][0x388] ;  /* 0x0000e200ff0c7b82 */ /* 0x000e6c0000000a00 */
.L_x_5:
[----:B-1----:R-:W-:-:S04]  /*0c00*/  IMAD.WIDE R14, R9, 0x4, R12 ;  /* 0x00000004090e7825 */ /* 0x002fc800078e020c */
[C---:B0-----:R-:W-:Y:S02]  /*0c10*/  IMAD.WIDE R18, R9.reuse, 0x4, R10 ;  /* 0x0000000409127825 */ /* 0x041fe400078e020a */
[----:B------:R-:W2:Y:S04]  /*0c20*/  LDG.E R14, desc[UR14][R14.64] ;  /* 0x0000000e0e0e7981 */ /* 0x000ea8000c1e1900 */
[----:B------:R-:W3:Y:S01]  /*0c30*/  LDG.E R19, desc[UR14][R18.64] ;  /* 0x0000000e12137981 */ /* 0x000ee2000c1e1900 */
[----:B------:R-:W-:Y:S01]  /*0c40*/  UIADD3 UR4, UPT, UPT, UR4, 0x1, URZ ;  /* 0x0000000104047890 */ /* 0x000fe2000fffe0ff */
[----:B------:R-:W-:-:S03]  /*0c50*/  IADD3 R9, PT, PT, R9, 0x1, RZ ;  /* 0x0000000109097810 */ /* 0x000fc60007ffe0ff */
[----:B------:R-:W-:Y:S01]  /*0c60*/  UISETP.NE.AND UP0, UPT, UR4, URZ, UPT ;  /* 0x000000ff0400728c */ /* 0x000fe2000bf05270 */
[----:B--2---:R-:W-:Y:S01]  /*0c70*/  FADD R3, |R14|, R3 ;  /* 0x000000030e037221 */ /* 0x004fe20000000200 */
[----:B---3--:R-:W-:-:S07]  /*0c80*/  FADD R16, |R19|, R16 ;  /* 0x0000001013107221 */ /* 0x008fce0000000200 */
[----:B------:R-:W-:Y:S05]  /*0c90*/  BRA.U UP0, `(.L_x_5) ;  /* 0xfffffffd00d87547 */ /* 0x000fea000b83ffff */
.L_x_0:
[----:B------:R-:W0:Y:S01]  /*0ca0*/  LDCU UR5, c[0x0][0x39c] ;  /* 0x00007380ff0577ac */ /* 0x000e220008000800 */
[----:B------:R-:W-:Y:S01]  /*0cb0*/  MOV R18, RZ ;  /* 0x000000ff00127202 */ /* 0x000fe20000000f00 */
[----:B0-----:R-:W-:-:S09]  /*0cc0*/  UISETP.GE.AND UP0, UPT, UR5, 0x1, UPT ;  /* 0x000000010500788c */ /* 0x001fd2000bf06270 */
[----:B------:R-:W-:Y:S05]  /*0cd0*/  BRA.U !UP0, `(.L_x_6) ;  /* 0x0000001508d87547 */ /* 0x000fea000b800000 */
[----:B------:R-:W-:Y:S01]  /*0ce0*/  FSETP.GEU.AND P0, PT, R16, 1.175494350822287508e-38, PT ;  /* 0x008000001000780b */ /* 0x000fe20003f0e000 */
[----:B------:R-:W-:Y:S01]  /*0cf0*/  HFMA2 R9, -RZ, RZ, 1.5048828125, 33.21875 ;  /* 0x3e055027ff097431 */ /* 0x000fe200000001ff */
[----:B------:R-:W-:Y:S02]  /*0d00*/  UISETP.GE.U32.AND UP0, UPT, UR5, 0x4, UPT ;  /* 0x000000040500788c */ /* 0x000fe4000bf06070 */
[----:B------:R-:W-:Y:S02]  /*0d10*/  IMAD R23, R8, UR5, RZ ;  /* 0x0000000508177c24 */ /* 0x000fe4000f8e02ff */
[----:B------:R-:W-:Y:S01]  /*0d20*/  HFMA2 R18, -RZ, RZ, 0, 0 ;  /* 0x00000000ff127431 */ /* 0x000fe200000001ff */
[----:B------:R-:W-:Y:S01]  /*0d30*/  ULOP3.LUT UR8, UR5, 0x3, URZ, 0xc0, !UPT ;  /* 0x0000000305087892 */ /* 0x000fe2000f8ec0ff */
[----:B------:R-:W-:-:S05]  /*0d40*/  UMOV UR4, 0x1 ;  /* 0x0000000100047882 */ /* 0x000fca0000000000 */
[----:B------:R-:W-:-:S05]  /*0d50*/  @!P0 FMUL R16, R16, 8388608 ;  /* 0x4b00000010108820 */ /* 0x000fca0000400000 */
[C---:B------:R-:W-:Y:S02]  /*0d60*/  IADD3 R0, PT, PT, R16.reuse, -0x3f2aaaab, RZ ;  /* 0xc0d5555510007810 */ /* 0x040fe40007ffe0ff */
[----:B------:R-:W-:Y:S02]  /*0d70*/  FSETP.NEU.AND P1, PT, R16, RZ, PT ;  /* 0x000000ff1000720b */ /* 0x000fe40003f2d000 */
[----:B------:R-:W-:-:S04]  /*0d80*/  LOP3.LUT R2, R0, 0xff800000, RZ, 0xc0, !PT ;  /* 0xff80000000027812 */ /* 0x000fc800078ec0ff */
[----:B------:R-:W-:-:S05]  /*0d90*/  IADD3 R0, PT, PT, R16, -R2, RZ ;  /* 0x8000000210007210 */ /* 0x000fca0007ffe0ff */
[----:B------:R-:W-:Y:S01]  /*0da0*/  FADD R4, R0, -1 ;  /* 0xbf80000000047421 */ /* 0x000fe20000000000 */
[----:B------:R-:W-:Y:S02]  /*0db0*/  FSEL R0, RZ, -23, P0 ;  /* 0xc1b80000ff007808 */ /* 0x000fe40000000000 */
[----:B------:R-:W-:Y:S01]  /*0dc0*/  ISETP.GT.U32.AND P0, PT, R16, 0x7f7fffff, PT ;  /* 0x7f7fffff1000780c */ /* 0x000fe20003f04070 */
[----:B------:R-:W-:-:S04]  /*0dd0*/  FFMA R9, R4, -R9, 0.14084610342979431152 ;  /* 0x3e1039f604097423 */ /* 0x000fc80000000809 */
[----:B------:R-:W-:-:S04]  /*0de0*/  FFMA R9, R4, R9, -0.12148627638816833496 ;  /* 0xbdf8cdcc04097423 */ /* 0x000fc80000000009 */
[----:B------:R-:W-:-:S04]  /*0df0*/  FFMA R9, R4, R9, 0.13980610668659210205 ;  /* 0x3e0f295504097423 */ /* 0x000fc80000000009 */
[----:B------:R-:W-:-:S04]  /*0e00*/  FFMA R9, R4, R9, -0.16684235632419586182 ;  /* 0xbe2ad8b904097423 */ /* 0x000fc80000000009 */
[----:B------:R-:W-:-:S04]  /*0e10*/  FFMA R9, R4, R9, 0.20012299716472625732 ;  /* 0x3e4ced0b04097423 */ /* 0x000fc80000000009 */
[----:B------:R-:W-:-:S04]  /*0e20*/  FFMA R9, R4, R9, -0.24999669194221496582 ;  /* 0xbe7fff2204097423 */ /* 0x000fc80000000009 */
[----:B------:R-:W-:-:S04]  /*0e30*/  FFMA R9, R4, R9, 0.33333182334899902344 ;  /* 0x3eaaaa7804097423 */ /* 0x000fc80000000009 */
[----:B------:R-:W-:Y:S01]  /*0e40*/  FFMA R11, R4, R9, -0.5 ;  /* 0xbf000000040b7423 */ /* 0x000fe20000000009 */
[----:B------:R-:W-:-:S03]  /*0e50*/  I2FP.F32.S32 R9, R2 ;  /* 0x0000000200097245 */ /* 0x000fc60000201400 */
[C---:B------:R-:W-:Y:S02]  /*0e60*/  FMUL R11, R4.reuse, R11 ;  /* 0x0000000b040b7220 */ /* 0x040fe40000400000 */
[----:B------:R-:W-:Y:S01]  /*0e70*/  FFMA R0, R9, 1.1920928955078125e-07, R0 ;  /* 0x3400000009007823 */ /* 0x000fe20000000000 */
[----:B------:R-:W-:Y:S01]  /*0e80*/  MOV R9, 0x7f800000 ;  /* 0x7f80000000097802 */ /* 0x000fe20000000f00 */
[----:B------:R-:W-:Y:S01]  /*0e90*/  FFMA R11, R4, R11, R4 ;  /* 0x0000000b040b7223 */ /* 0x000fe20000000004 */
[----:B------:R-:W-:-:S03]  /*0ea0*/  IADD3 R4, PT, PT, R23, -0x1, RZ ;  /* 0xffffffff17047810 */ /* 0x000fc60007ffe0ff */
[----:B------:R-:W-:Y:S01]  /*0eb0*/  FFMA R2, R0, 0.69314718246459960938, R11 ;  /* 0x3f31721800027823 */ /* 0x000fe2000000000b */
[----:B------:R-:W-:-:S05]  /*0ec0*/  @P0 FFMA R2, R16, R9, +INF ;  /* 0x7f80000010020423 */ /* 0x000fca0000000009 */
[----:B------:R-:W-:Y:S01]  /*0ed0*/  FSEL R2, R2, -INF , P1 ;  /* 0xff80000002027808 */ /* 0x000fe20000800000 */
[----:B------:R-:W-:Y:S06]  /*0ee0*/  BRA.U !UP0, `(.L_x_7) ;  /* 0x0000000d08007547 */ /* 0x000fec000b800000 */
[----:B------:R-:W0:Y:S01]  /*0ef0*/  LDC.64 R16, c[0x0][0x388] ;  /* 0x0000e200ff107b82 */ /* 0x000e220000000a00 */
[----:B------:R-:W1:Y:S01]  /*0f00*/  LDCU.64 UR6, c[0x0][0x380] ;  /* 0x00007000ff0677ac */ /* 0x000e620008000a00 */
[----:B------:R-:W-:Y:S01]  /*0f10*/  MOV R18, RZ ;  /* 0x000000ff00127202 */ /* 0x000fe20000000f00 */
[----:B------:R-:W-:-:S04]  /*0f20*/  ULOP3.LUT UR4, UR5, 0x7ffffffc, URZ, 0xc0, !UPT ;  /* 0x7ffffffc05047892 */ /* 0x000fc8000f8ec0ff */
[----:B------:R-:W-:-:S03]  /*0f30*/  UIADD3 UR5, UPT, UPT, -UR4, URZ, URZ ;  /* 0x000000ff04057290 */ /* 0x000fc6000fffe1ff */
[----:B------:R-:W-:Y:S01]  /*0f40*/  UMOV UR4, URZ ;  /* 0x000000ff00047c82 */ /* 0x000fe20008000000 */
[----:B-1----:R-:W-:-:S04]  /*0f50*/  UIADD3 UR6, UP0, UPT, UR6, 0x8, URZ ;  /* 0x0000000806067890 */ /* 0x002fc8000ff1e0ff */
[----:B------:R-:W-:-:S12]  /*0f60*/  UIADD3.X UR7, UPT, UPT, URZ, UR7, URZ, UP0, !UPT ;  /* 0x00000007ff077290 */ /* 0x000fd800087fe4ff */
.L_x_16:
[----:B0-----:R-:W-:-:S05]  /*0f70*/  IMAD.WIDE R14, R23, 0x4, R16 ;  /* 0x00000004170e7825 */ /* 0x001fca00078e0210 */
[----:B------:R-:W2:Y:S01]  /*0f80*/  LDG.E R0, desc[UR14][R14.64] ;  /* 0x0000000e0e007981 */ /* 0x000ea2000c1e1900 */
[----:B------:R-:W0:Y:S01]  /*0f90*/  MUFU.RCP R10, R3 ;  /* 0x00000003000a7308 */ /* 0x000e220000001000 */
[----:B------:R-:W-:Y:S01]  /*0fa0*/  MOV R12, UR6 ;  /* 0x00000006000c7c02 */ /* 0x000fe20008000f00 */
[----:B------:R-:W-:Y:S01]  /*0fb0*/  BSSY.RECONVERGENT B0, `(.L_x_8) ;  /* 0x000000d000007945 */ /* 0x000fe20003800200 */
[----:B------:R-:W-:-:S03]  /*0fc0*/  MOV R13, UR7 ;  /* 0x00000007000d7c02 */ /* 0x000fc60008000f00 */
[----:B------:R-:W-:-:S04]  /*0fd0*/  IMAD.WIDE R12, R23, 0x4, R12 ;  /* 0x00000004170c7825 */ /* 0x000fc800078e020c */
[----:B0-----:R-:W-:-:S04]  /*0fe0*/  FFMA R9, R10, -R3, 1 ;  /* 0x3f8000000a097423 */ /* 0x001fc80000000803 */
[----:B------:R-:W-:Y:S01]  /*0ff0*/  FFMA R9, R10, R9, R10 ;  /* 0x000000090a097223 */ /* 0x000fe2000000000a */
[----:B--2---:R-:W0:Y:S03]  /*1000*/  FCHK P0, |R0|, R3 ;  /* 0x0000000300007302 */ /* 0x004e260000000200 */
[----:B------:R-:W-:-:S04]  /*1010*/  FFMA R10, |R0|, R9, RZ ;  /* 0x00000009000a7223 */ /* 0x000fc800000002ff */
[----:B------:R-:W-:-:S04]  /*1020*/  FFMA R11, R10, -R3, |R0| ;  /* 0x800000030a0b7223 */ /* 0x000fc80000000400 */
[----:B------:R-:W-:Y:S01]  /*1030*/  FFMA R9, R9, R11, R10 ;  /* 0x0000000b09097223 */ /* 0x000fe2000000000a */
[----:B0-----:R-:W-:Y:S06]  /*1040*/  @!P0 BRA `(.L_x_9) ;  /* 0x00000000000c8947 */ /* 0x001fec0003800000 */
[----:B------:R-:W-:Y:S01]  /*1050*/  FADD R0, |R0|, -RZ ;  /* 0x800000ff00007221 */ /* 0x000fe20000000200 */
[----:B------:R-:W-:-:S07]  /*1060*/  MOV R10, 0x1080 ;  /* 0x00001080000a7802 */ /* 0x000fce0000000f00 */
[----:B-----5:R-:W-:Y:S05]  /*1070*/  CALL.REL.NOINC `($__internal_0_$__cuda_sm3x_div_rn_noftz_f32_slowpath) ;  /* 0x0000001400587944 */ /* 0x020fea0003c00000 */
.L_x_9:
[----:B------:R-:W-:Y:S05]  /*1080*/  BSYNC.RECONVERGENT B0 ;  /* 0x0000000000007941 */ /* 0x000fea0003800200 */
.L_x_8:
[----:B------:R-:W2:Y:S04]  /*1090*/  LDG.E R11, desc[UR14][R12.64+-0x8] ;  /* 0xfffff80e0c0b7981 */ /* 0x000ea8000c1e1900 */
[----:B------:R-:W3:Y:S01]  /*10a0*/  LDG.E R10, desc[UR14][R14.64+0x4] ;  /* 0x0000040e0e0a7981 */ /* 0x000ee2000c1e1900 */
[----:B------:R-:W-:Y:S01]  /*10b0*/  HFMA2 R19, -RZ, RZ, 1.5048828125, 33.21875 ;  /* 0x3e055027ff137431 */ /* 0x000fe200000001ff */
[----:B------:R-:W0:Y:S01]  /*10c0*/  MUFU.RCP R22, R3 ;  /* 0x0000000300167308 */ /* 0x000e220000001000 */
[----:B------:R-:W-:Y:S01]  /*10d0*/  BSSY.RECONVERGENT B0, `(.L_x_10) ;  /* 0x0000027000007945 */ /* 0x000fe20003800200 */
[----:B--2---:R-:W-:-:S13]  /*10e0*/  FSETP.GEU.AND P0, PT, R11, 1.175494350822287508e-38, PT ;  /* 0x008000000b00780b */ /* 0x004fda0003f0e000 */
[----:B------:R-:W-:-:S05]  /*10f0*/  @!P0 FMUL R11, R11, 8388608 ;  /* 0x4b0000000b0b8820 */ /* 0x000fca0000400000 */
[----:B------:R-:W-:-:S04]  /*1100*/  IADD3 R20, PT, PT, R11, -0x3f2aaaab, RZ ;  /* 0xc0d555550b147810 */ /* 0x000fc80007ffe0ff */
[----:B------:R-:W-:-:S04]  /*1110*/  LOP3.LUT R20, R20, 0xff800000, RZ, 0xc0, !PT ;  /* 0xff80000014147812 */ /* 0x000fc800078ec0ff */
[-C--:B------:R-:W-:Y:S02]  /*1120*/  IADD3 R0, PT, PT, R11, -R20.reuse, RZ ;  /* 0x800000140b007210 */ /* 0x080fe40007ffe0ff */
[----:B------:R-:W-:-:S03]  /*1130*/  I2FP.F32.S32 R20, R20 ;  /* 0x0000001400147245 */ /* 0x000fc60000201400 */
[----:B------:R-:W-:-:S04]  /*1140*/  FADD R0, R0, -1 ;  /* 0xbf80000000007421 */ /* 0x000fc80000000000 */
[----:B------:R-:W-:-:S04]  /*1150*/  FFMA R19, R0, -R19, 0.14084610342979431152 ;  /* 0x3e1039f600137423 */ /* 0x000fc80000000813 */
[----:B------:R-:W-:-:S04]  /*1160*/  FFMA R19, R0, R19, -0.12148627638816833496 ;  /* 0xbdf8cdcc00137423 */ /* 0x000fc80000000013 */
[----:B------:R-:W-:-:S04]  /*1170*/  FFMA R19, R0, R19, 0.13980610668659210205 ;  /* 0x3e0f295500137423 */ /* 0x000fc80000000013 */
[----:B------:R-:W-:-:S04]  /*1180*/  FFMA R19, R0, R19, -0.16684235632419586182 ;  /* 0xbe2ad8b900137423 */ /* 0x000fc80000000013 */
[----:B------:R-:W-:-:S04]  /*1190*/  FFMA R19, R0, R19, 0.20012299716472625732 ;  /* 0x3e4ced0b00137423 */ /* 0x000fc80000000013 */
[----:B------:R-:W-:-:S04]  /*11a0*/  FFMA R19, R0, R19, -0.24999669194221496582 ;  /* 0xbe7fff2200137423 */ /* 0x000fc80000000013 */
[----:B------:R-:W-:-:S04]  /*11b0*/  FFMA R19, R0, R19, 0.33333182334899902344 ;  /* 0x3eaaaa7800137423 */ /* 0x000fc80000000013 */
[C---:B------:R-:W-:Y:S01]  /*11c0*/  FFMA R21, R0.reuse, R19, -0.5 ;  /* 0xbf00000000157423 */ /* 0x040fe20000000013 */
[----:B------:R-:W-:Y:S02]  /*11d0*/  FSEL R19, RZ, -23, P0 ;  /* 0xc1b80000ff137808 */ /* 0x000fe40000000000 */
[----:B------:R-:W-:Y:S01]  /*11e0*/  ISETP.GT.U32.AND P0, PT, R11, 0x7f7fffff, PT ;  /* 0x7f7fffff0b00780c */ /* 0x000fe20003f04070 */
[----:B------:R-:W-:Y:S02]  /*11f0*/  FMUL R21, R0, R21 ;  /* 0x0000001500157220 */ /* 0x000fe40000400000 */
[----:B------:R-:W-:Y:S01]  /*1200*/  FFMA R19, R20, 1.1920928955078125e-07, R19 ;  /* 0x3400000014137823 */ /* 0x000fe20000000013 */
[----:B------:R-:W-:Y:S01]  /*1210*/  MOV R20, 0x7f800000 ;  /* 0x7f80000000147802 */ /* 0x000fe20000000f00 */
[----:B------:R-:W-:Y:S01]  /*1220*/  FFMA R0, R0, R21, R0 ;  /* 0x0000001500007223 */ /* 0x000fe20000000000 */
[----:B0-----:R-:W-:-:S03]  /*1230*/  FFMA R21, R22, -R3, 1 ;  /* 0x3f80000016157423 */ /* 0x001fc60000000803 */
[----:B------:R-:W-:Y:S01]  /*1240*/  FFMA R19, R19, 0.69314718246459960938, R0 ;  /* 0x3f31721813137823 */ /* 0x000fe20000000000 */
[----:B------:R-:W-:-:S03]  /*1250*/  FFMA R0, R22, R21, R22 ;  /* 0x0000001516007223 */ /* 0x000fc60000000016 */
[C---:B------:R-:W-:Y:S01]  /*1260*/  @P0 FFMA R19, R11.reuse, R20, +INF ;  /* 0x7f8000000b130423 */ /* 0x040fe20000000014 */
[----:B------:R-:W-:Y:S01]  /*1270*/  FSETP.NEU.AND P0, PT, R11, RZ, PT ;  /* 0x000000ff0b00720b */ /* 0x000fe20003f0d000 */
[----:B---3--:R-:W-:-:S03]  /*1280*/  FFMA R11, R0, |R10|, RZ ;  /* 0x4000000a000b7223 */ /* 0x008fc600000000ff */
[----:B------:R-:W-:Y:S01]  /*1290*/  FSEL R19, R19, -INF , P0 ;  /* 0xff80000013137808 */ /* 0x000fe20000000000 */
[----:B------:R-:W-:-:S04]  /*12a0*/  FFMA R20, R11, -R3, |R10| ;  /* 0x800000030b147223 */ /* 0x000fc8000000040a */
[----:B------:R-:W-:Y:S01]  /*12b0*/  FADD R19, -R2, R19 ;  /* 0x0000001302137221 */ /* 0x000fe20000000100 */
[----:B------:R-:W-:Y:S02]  /*12c0*/  FFMA R11, R0, R20, R11 ;  /* 0x00000014000b7223 */ /* 0x000fe4000000000b */
[----:B------:R-:W0:Y:S01]  /*12d0*/  FCHK P0, |R10|, R3 ;  /* 0x000000030a007302 */ /* 0x000e220000000200 */
[----:B------:R-:W-:Y:S01]  /*12e0*/  FFMA R18, R19, R9, R18 ;  /* 0x0000000913127223 */ /* 0x000fe20000000012 */
[----:B0-----:R-:W-:Y:S06]  /*12f0*/  @!P0 BRA `(.L_x_11) ;  /* 0x0000000000108947 */ /* 0x001fec0003800000 */
[----:B------:R-:W-:Y:S01]  /*1300*/  FADD R0, |R10|, -RZ ;  /* 0x800000ff0a007221 */ /* 0x000fe20000000200 */
[----:B------:R-:W-:-:S07]  /*1310*/  MOV R10, 0x1330 ;  /* 0x00001330000a7802 */ /* 0x000fce0000000f00 */
[----:B-----5:R-:W-:Y:S05]  /*1320*/  CALL.REL.NOINC `($__internal_0_$__cuda_sm3x_div_rn_noftz_f32_slowpath) ;  /* 0x0000001000ac7944 */ /* 0x020fea0003c00000 */
[----:B------:R-:W-:-:S07]  /*1330*/  MOV R11, R9 ;  /* 0x00000009000b7202 */ /* 0x000fce0000000f00 */
.L_x_11:
[----:B------:R-:W-:Y:S05]  /*1340*/  BSYNC.RECONVERGENT B0 ;  /* 0x0000000000007941 */ /* 0x000fea0003800200 */
.L_x_10:
        /* <DEDUP_REMOVED lines=42> */
.L_x_13:
[----:B------:R-:W-:Y:S05]  /*15f0*/  BSYNC.RECONVERGENT B0 ;  /* 0x0000000000007941 */ /* 0x000fea0003800200 */
.L_x_12:
[----:B------:R-:W2:Y:S04]  /*1600*/  LDG.E R10, desc[UR14][R12.64] ;  /* 0x0000000e0c0a7981 */ /* 0x000ea8000c1e1900 */
[----:B------:R0:W3:Y:S01]  /*1610*/  LDG.E R14, desc[UR14][R14.64+0xc] ;  /* 0x00000c0e0e0e7981 */ /* 0x0000e2000c1e1900 */
[----:B------:R-:W-:Y:S01]  /*1620*/  HFMA2 R19, -RZ, RZ, 1.5048828125, 33.21875 ;  /* 0x3e055027ff137431 */ /* 0x000fe200000001ff */
[----:B------:R-:W1:Y:S01]  /*1630*/  MUFU.RCP R20, R3 ;  /* 0x0000000300147308 */ /* 0x000e620000001000 */
[----:B------:R-:W-:Y:S01]  /*1640*/  BSSY.RECONVERGENT B0, `(.L_x_14) ;  /* 0x0000027000007945 */ /* 0x000fe20003800200 */
[----:B--2---:R-:W-:-:S04]  /*1650*/  FSETP.GEU.AND P0, PT, R10, 1.175494350822287508e-38, PT ;  /* 0x008000000a00780b */ /* 0x004fc80003f0e000 */
[----:B0-----:R-:W-:-:S09]  /*1660*/  FSEL R15, RZ, -23, P0 ;  /* 0xc1b80000ff0f7808 */ /* 0x001fd20000000000 */
[----:B------:R-:W-:-:S05]  /*1670*/  @!P0 FMUL R10, R10, 8388608 ;  /* 0x4b0000000a0a8820 */ /* 0x000fca0000400000 */
[C---:B------:R-:W-:Y:S02]  /*1680*/  IADD3 R11, PT, PT, R10.reuse, -0x3f2aaaab, RZ ;  /* 0xc0d555550a0b7810 */ /* 0x040fe40007ffe0ff */
[----:B------:R-:W-:Y:S02]  /*1690*/  ISETP.GT.U32.AND P0, PT, R10, 0x7f7fffff, PT ;  /* 0x7f7fffff0a00780c */ /* 0x000fe40003f04070 */
[----:B------:R-:W-:-:S04]  /*16a0*/  LOP3.LUT R11, R11, 0xff800000, RZ, 0xc0, !PT ;  /* 0xff8000000b0b7812 */ /* 0x000fc800078ec0ff */
[-C--:B------:R-:W-:Y:S02]  /*16b0*/  IADD3 R0, PT, PT, R10, -R11.reuse, RZ ;  /* 0x8000000b0a007210 */ /* 0x080fe40007ffe0ff */
[----:B------:R-:W-:Y:S02]  /*16c0*/  I2FP.F32.S32 R22, R11 ;  /* 0x0000000b00167245 */ /* 0x000fe40000201400 */
[----:B------:R-:W-:Y:S01]  /*16d0*/  MOV R11, 0x7f800000 ;  /* 0x7f800000000b7802 */ /* 0x000fe20000000f00 */
[----:B------:R-:W-:Y:S02]  /*16e0*/  FADD R0, R0, -1 ;  /* 0xbf80000000007421 */ /* 0x000fe40000000000 */
[----:B------:R-:W-:Y:S02]  /*16f0*/  FFMA R15, R22, 1.1920928955078125e-07, R15 ;  /* 0x34000000160f7823 */ /* 0x000fe4000000000f */
[----:B------:R-:W-:-:S04]  /*1700*/  FFMA R19, R0, -R19, 0.14084610342979431152 ;  /* 0x3e1039f600137423 */ /* 0x000fc80000000813 */
[----:B------:R-:W-:-:S04]  /*1710*/  FFMA R19, R0, R19, -0.12148627638816833496 ;  /* 0xbdf8cdcc00137423 */ /* 0x000fc80000000013 */
[----:B------:R-:W-:-:S04]  /*1720*/  FFMA R19, R0, R19, 0.13980610668659210205 ;  /* 0x3e0f295500137423 */ /* 0x000fc80000000013 */
[----:B------:R-:W-:-:S04]  /*1730*/  FFMA R19, R0, R19, -0.16684235632419586182 ;  /* 0xbe2ad8b900137423 */ /* 0x000fc80000000013 */
[----:B------:R-:W-:-:S04]  /*1740*/  FFMA R19, R0, R19, 0.20012299716472625732 ;  /* 0x3e4ced0b00137423 */ /* 0x000fc80000000013 */
[----:B------:R-:W-:-:S04]  /*1750*/  FFMA R19, R0, R19, -0.24999669194221496582 ;  /* 0xbe7fff2200137423 */ /* 0x000fc80000000013 */
[----:B------:R-:W-:-:S04]  /*1760*/  FFMA R19, R0, R19, 0.33333182334899902344 ;  /* 0x3eaaaa7800137423 */ /* 0x000fc80000000013 */
[----:B------:R-:W-:-:S04]  /*1770*/  FFMA R19, R0, R19, -0.5 ;  /* 0xbf00000000137423 */ /* 0x000fc80000000013 */
[----:B------:R-:W-:-:S04]  /*1780*/  FMUL R19, R0, R19 ;  /* 0x0000001300137220 */ /* 0x000fc80000400000 */
[----:B------:R-:W-:Y:S01]  /*1790*/  FFMA R0, R0, R19, R0 ;  /* 0x0000001300007223 */ /* 0x000fe20000000000 */
[----:B-1----:R-:W-:-:S03]  /*17a0*/  FFMA R19, R20, -R3, 1 ;  /* 0x3f80000014137423 */ /* 0x002fc60000000803 */
[----:B------:R-:W-:Y:S01]  /*17b0*/  FFMA R15, R15, 0.69314718246459960938, R0 ;  /* 0x3f3172180f0f7823 */ /* 0x000fe20000000000 */
[C---:B------:R-:W-:Y:S01]  /*17c0*/  @P0 FFMA R15, R10.reuse, R11, +INF ;  /* 0x7f8000000a0f0423 */ /* 0x040fe2000000000b */
[----:B------:R-:W-:Y:S01]  /*17d0*/  FSETP.NEU.AND P0, PT, R10, RZ, PT ;  /* 0x000000ff0a00720b */ /* 0x000fe20003f0d000 */
[----:B------:R-:W-:-:S03]  /*17e0*/  FFMA R0, R20, R19, R20 ;  /* 0x0000001314007223 */ /* 0x000fc60000000014 */
[----:B------:R-:W-:Y:S01]  /*17f0*/  FSEL R15, R15, -INF , P0 ;  /* 0xff8000000f0f7808 */ /* 0x000fe20000000000 */
[----:B---3--:R-:W-:-:S04]  /*1800*/  FFMA R11, R0, |R14|, RZ ;  /* 0x4000000e000b7223 */ /* 0x008fc800000000ff */
[----:B------:R-:W-:Y:S01]  /*1810*/  FFMA R10, R11, -R3, |R14| ;  /* 0x800000030b0a7223 */ /* 0x000fe2000000040e */
[----:B------:R-:W-:Y:S02]  /*1820*/  FADD R15, -R2, R15 ;  /* 0x0000000f020f7221 */ /* 0x000fe40000000100 */
[----:B------:R-:W0:Y:S01]  /*1830*/  FCHK P0, |R14|, R3 ;  /* 0x000000030e007302 */ /* 0x000e220000000200 */
[----:B------:R-:W-:Y:S01]  /*1840*/  FFMA R11, R0, R10, R11 ;  /* 0x0000000a000b7223 */ /* 0x000fe2000000000b */
[----:B------:R-:W-:Y:S01]  /*1850*/  FFMA R18, R15, R9, R18 ;  /* 0x000000090f127223 */ /* 0x000fe20000000012 */
[----:B0-----:R-:W-:Y:S06]  /*1860*/  @!P0 BRA `(.L_x_15) ;  /* 0x0000000000108947 */ /* 0x001fec0003800000 */
[----:B------:R-:W-:Y:S01]  /*1870*/  FADD R0, |R14|, -RZ ;  /* 0x800000ff0e007221 */ /* 0x000fe20000000200 */
[----:B------:R-:W-:-:S07]  /*1880*/  MOV R10, 0x18a0 ;  /* 0x000018a0000a7802 */ /* 0x000fce0000000f00 */
[----:B-----5:R-:W-:Y:S05]  /*1890*/  CALL.REL.NOINC `($__internal_0_$__cuda_sm3x_div_rn_noftz_f32_slowpath) ;  /* 0x0000000c00507944 */ /* 0x020fea0003c00000 */
[----:B------:R-:W-:-:S07]  /*18a0*/  MOV R11, R9 ;  /* 0x00000009000b7202 */ /* 0x000fce0000000f00 */
.L_x_15:
[----:B------:R-:W-:Y:S05]  /*18b0*/  BSYNC.RECONVERGENT B0 ;  /* 0x0000000000007941 */ /* 0x000fea0003800200 */
.L_x_14:
[----:B------:R-:W2:Y:S01]  /*18c0*/  LDG.E R0, desc[UR14][R12.64+0x4] ;  /* 0x0000040e0c007981 */ /* 0x000ea2000c1e1900 */
[----:B------:R-:W-:Y:S01]  /*18d0*/  HFMA2 R19, -RZ, RZ, 1.5048828125, 33.21875 ;  /* 0x3e055027ff137431 */ /* 0x000fe200000001ff */
[----:B------:R-:W-:Y:S01]  /*18e0*/  UIADD3 UR5, UPT, UPT, UR5, 0x4, URZ ;  /* 0x0000000405057890 */ /* 0x000fe2000fffe0ff */
[----:B------:R-:W-:Y:S01]  /*18f0*/  IADD3 R23, PT, PT, R23, 0x4, RZ ;  /* 0x0000000417177810 */ /* 0x000fe20007ffe0ff */
[----:B------:R-:W-:Y:S02]  /*1900*/  UIADD3 UR4, UPT, UPT, UR4, 0x4, URZ ;  /* 0x0000000404047890 */ /* 0x000fe4000fffe0ff */
[----:B------:R-:W-:Y:S01]  /*1910*/  UISETP.NE.AND UP0, UPT, UR5, URZ, UPT ;  /* 0x000000ff0500728c */ /* 0x000fe2000bf05270 */
        /* <DEDUP_REMOVED lines=15> */
[----:B------:R-:W-:Y:S02]  /*1a10*/  FSEL R9, RZ, -23, P0 ;  /* 0xc1b80000ff097808 */ /* 0x000fe40000000000 */
[----:B------:R-:W-:Y:S01]  /*1a20*/  ISETP.GT.U32.AND P0, PT, R0, 0x7f7fffff, PT ;  /* 0x7f7fffff0000780c */ /* 0x000fe20003f04070 */
[----:B------:R-:W-:Y:S02]  /*1a30*/  FMUL R13, R14, R13 ;  /* 0x0000000d0e0d7220 */ /* 0x000fe40000400000 */
[----:B------:R-:W-:Y:S02]  /*1a40*/  FFMA R9, R10, 1.1920928955078125e-07, R9 ;  /* 0x340000000a097823 */ /* 0x000fe40000000009 */
[----:B------:R-:W-:Y:S01]  /*1a50*/  FFMA R14, R14, R13, R14 ;  /* 0x0000000d0e0e7223 */ /* 0x000fe2000000000e */
[----:B------:R-:W-:-:S03]  /*1a60*/  MOV R13, 0x7f800000 ;  /* 0x7f800000000d7802 */ /* 0x000fc60000000f00 */
[----:B------:R-:W-:-:S04]  /*1a70*/  FFMA R9, R9, 0.69314718246459960938, R14 ;  /* 0x3f31721809097823 */ /* 0x000fc8000000000e */
[C---:B------:R-:W-:Y:S01]  /*1a80*/  @P0 FFMA R9, R0.reuse, R13, +INF ;  /* 0x7f80000000090423 */ /* 0x040fe2000000000d */
[----:B------:R-:W-:-:S04]  /*1a90*/  FSETP.NEU.AND P0, PT, R0, RZ, PT ;  /* 0x000000ff0000720b */ /* 0x000fc80003f0d000 */
[----:B------:R-:W-:-:S05]  /*1aa0*/  FSEL R9, R9, -INF , P0 ;  /* 0xff80000009097808 */ /* 0x000fca0000000000 */
[----:B------:R-:W-:-:S04]  /*1ab0*/  FADD R9, -R2, R9 ;  /* 0x0000000902097221 */ /* 0x000fc80000000100 */
[----:B------:R-:W-:Y:S01]  /*1ac0*/  FFMA R18, R9, R11, R18 ;  /* 0x0000000b09127223 */ /* 0x000fe20000000012 */
[----:B------:R-:W-:Y:S06]  /*1ad0*/  BRA.U UP0, `(.L_x_16) ;  /* 0xfffffff500247547 */ /* 0x000fec000b83ffff */
[----:B------:R-:W-:-:S12]  /*1ae0*/  UIADD3 UR4, UPT, UPT, UR4, 0x1, URZ ;  /* 0x0000000104047890 */ /* 0x000fd8000fffe0ff */
.L_x_7:
[----:B------:R-:W-:-:S09]  /*1af0*/  UISETP.NE.AND UP0, UPT, UR8, URZ, UPT ;  /* 0x000000ff0800728c */ /* 0x000fd2000bf05270 */
[----:B------:R-:W-:Y:S05]  /*1b00*/  BRA.U !UP0, `(.L_x_6) ;  /* 0x00000009084c7547 */ /* 0x000fea000b800000 */
[----:B------:R-:W-:-:S09]  /*1b10*/  UISETP.NE.AND UP0, UPT, UR8, 0x1, UPT ;  /* 0x000000010800788c */ /* 0x000fd2000bf05270 */
[----:B------:R-:W-:Y:S05]  /*1b20*/  BRA.U !UP0, `(.L_x_17) ;  /* 0x0000000508747547 */ /* 0x000fea000b800000 */
[----:B------:R-:W0:Y:S01]  /*1b30*/  LDC.64 R12, c[0x0][0x388] ;  /* 0x0000e200ff0c7b82 */ /* 0x000e220000000a00 */
[----:B------:R-:W-:-:S05]  /*1b40*/  IADD3 R14, PT, PT, R4, UR4, RZ ;  /* 0x00000004040e7c10 */ /* 0x000fca000fffe0ff */
[----:B0-----:R-:W-:-:S05]  /*1b50*/  IMAD.WIDE R12, R14, 0x4, R12 ;  /* 0x000000040e0c7825 */ /* 0x001fca00078e020c */
[----:B------:R-:W2:Y:S01]  /*1b60*/  LDG.E R16, desc[UR14][R12.64] ;  /* 0x0000000e0c107981 */ /* 0x000ea2000c1e1900 */
[----:B------:R-:W0:Y:S01]  /*1b70*/  MUFU.RCP R0, R3 ;  /* 0x0000000300007308 */ /* 0x000e220000001000 */
[----:B------:R-:W-:Y:S01]  /*1b80*/  BSSY.RECONVERGENT B0, `(.L_x_18) ;  /* 0x000000b000007945 */ /* 0x000fe20003800200 */
[----:B0-----:R-:W-:-:S04]  /*1b90*/  FFMA R9, R0, -R3, 1 ;  /* 0x3f80000000097423 */ /* 0x001fc80000000803 */
[----:B------:R-:W-:Y:S02]  /*1ba0*/  FFMA R0, R0, R9, R0 ;  /* 0x0000000900007223 */ /* 0x000fe40000000000 */
[----:B--2---:R-:W0:Y:S02]  /*1bb0*/  FCHK P0, |R16|, R3 ;  /* 0x0000000310007302 */ /* 0x004e240000000200 */
[----:B------:R-:W-:-:S04]  /*1bc0*/  FFMA R9, R0, |R16|, RZ ;  /* 0x4000001000097223 */ /* 0x000fc800000000ff */
[----:B------:R-:W-:-:S04]  /*1bd0*/  FFMA R10, R9, -R3, |R16| ;  /* 0x80000003090a7223 */ /* 0x000fc80000000410 */
[----:B------:R-:W-:Y:S01]  /*1be0*/  FFMA R9, R0, R10, R9 ;  /* 0x0000000a00097223 */ /* 0x000fe20000000009 */
[----:B0-----:R-:W-:Y:S06]  /*1bf0*/  @!P0 BRA `(.L_x_19) ;  /* 0x00000000000c8947 */ /* 0x001fec0003800000 */
[----:B------:R-:W-:Y:S01]  /*1c00*/  FADD R0, |R16|, -RZ ;  /* 0x800000ff10007221 */ /* 0x000fe20000000200 */
[----:B------:R-:W-:-:S07]  /*1c10*/  MOV R10, 0x1c30 ;  /* 0x00001c30000a7802 */ /* 0x000fce0000000f00 */
[----:B-----5:R-:W-:Y:S05]  /*1c20*/  CALL.REL.NOINC `($__internal_0_$__cuda_sm3x_div_rn_noftz_f32_slowpath) ;  /* 0x00000008006c7944 */ /* 0x020fea0003c00000 */
.L_x_19:
[----:B------:R-:W-:Y:S05]  /*1c30*/  BSYNC.RECONVERGENT B0 ;  /* 0x0000000000007941 */ /* 0x000fea0003800200 */
.L_x_18:
[----:B------:R-:W0:Y:S01]  /*1c40*/  LDC.64 R10, c[0x0][0x380] ;  /* 0x0000e000ff0a7b82 */ /* 0x000e220000000a00 */
[----:B------:R1:W2:Y:S01]  /*1c50*/  LDG.E R12, desc[UR14][R12.64+0x4] ;  /* 0x0000040e0c0c7981 */ /* 0x0002a2000c1e1900 */
[----:B0-----:R-:W-:-:S05]  /*1c60*/  IMAD.WIDE R14, R14, 0x4, R10 ;  /* 0x000000040e0e7825 */ /* 0x001fca00078e020a */
[----:B------:R-:W3:Y:S01]  /*1c70*/  LDG.E R10, desc[UR14][R14.64] ;  /* 0x0000000e0e0a7981 */ /* 0x000ee2000c1e1900 */
[----:B------:R-:W-:Y:S01]  /*1c80*/  HFMA2 R17, -RZ, RZ, 1.5048828125, 33.21875 ;  /* 0x3e055027ff117431 */ /* 0x000fe200000001ff */
[----:B------:R-:W1:Y:S01]  /*1c90*/  MUFU.RCP R20, R3 ;  /* 0x0000000300147308 */ /* 0x000e620000001000 */
[----:B------:R-:W-:Y:S01]  /*1ca0*/  BSSY.RECONVERGENT B0, `(.L_x_20) ;  /* 0x0000027000007945 */ /* 0x000fe20003800200 */
[----:B-1----:R-:W-:Y:S01]  /*1cb0*/  FFMA R13, R20, -R3, 1 ;  /* 0x3f800000140d7423 */ /* 0x002fe20000000803 */
[----:B---3--:R-:W-:-:S13]  /*1cc0*/  FSETP.GEU.AND P0, PT, R10, 1.175494350822287508e-38, PT ;  /* 0x008000000a00780b */ /* 0x008fda0003f0e000 */
[----:B------:R-:W-:-:S05]  /*1cd0*/  @!P0 FMUL R10, R10, 8388608 ;  /* 0x4b0000000a0a8820 */ /* 0x000fca0000400000 */
[----:B------:R-:W-:-:S04]  /*1ce0*/  IADD3 R0, PT, PT, R10, -0x3f2aaaab, RZ ;  /* 0xc0d555550a007810 */ /* 0x000fc80007ffe0ff */
[----:B------:R-:W-:-:S04]  /*1cf0*/  LOP3.LUT R11, R0, 0xff800000, RZ, 0xc0, !PT ;  /* 0xff800000000b7812 */ /* 0x000fc800078ec0ff */
[----:B------:R-:W-:-:S05]  /*1d00*/  IADD3 R0, PT, PT, R10, -R11, RZ ;  /* 0x8000000b0a007210 */ /* 0x000fca0007ffe0ff */
[----:B------:R-:W-:-:S04]  /*1d10*/  FADD R16, R0, -1 ;  /* 0xbf80000000107421 */ /* 0x000fc80000000000 */
[----:B------:R-:W-:-:S04]  /*1d20*/  FFMA R17, R16, -R17, 0.14084610342979431152 ;  /* 0x3e1039f610117423 */ /* 0x000fc80000000811 */
[----:B------:R-:W-:-:S04]  /*1d30*/  FFMA R17, R16, R17, -0.12148627638816833496 ;  /* 0xbdf8cdcc10117423 */ /* 0x000fc80000000011 */
[----:B------:R-:W-:-:S04]  /*1d40*/  FFMA R17, R16, R17, 0.13980610668659210205 ;  /* 0x3e0f295510117423 */ /* 0x000fc80000000011 */
[----:B------:R-:W-:-:S04]  /*1d50*/  FFMA R17, R16, R17, -0.16684235632419586182 ;  /* 0xbe2ad8b910117423 */ /* 0x000fc80000000011 */
[----:B------:R-:W-:-:S04]  /*1d60*/  FFMA R17, R16, R17, 0.20012299716472625732 ;  /* 0x3e4ced0b10117423 */ /* 0x000fc80000000011 */
[----:B------:R-:W-:Y:S01]  /*1d70*/  FFMA R17, R16, R17, -0.24999669194221496582 ;  /* 0xbe7fff2210117423 */ /* 0x000fe20000000011 */
[----:B------:R-:W-:-:S03]  /*1d80*/  FSEL R0, RZ, -23, P0 ;  /* 0xc1b80000ff007808 */ /* 0x000fc60000000000 */
[----:B------:R-:W-:Y:S01]  /*1d90*/  FFMA R17, R16, R17, 0.33333182334899902344 ;  /* 0x3eaaaa7810117423 */ /* 0x000fe20000000011 */
[----:B------:R-:W-:-:S03]  /*1da0*/  ISETP.GT.U32.AND P0, PT, R10, 0x7f7fffff, PT ;  /* 0x7f7fffff0a00780c */ /* 0x000fc60003f04070 */
[----:B------:R-:W-:Y:S01]  /*1db0*/  FFMA R17, R16, R17, -0.5 ;  /* 0xbf00000010117423 */ /* 0x000fe20000000011 */
[----:B------:R-:W-:-:S03]  /*1dc0*/  I2FP.F32.S32 R11, R11 ;  /* 0x0000000b000b7245 */ /* 0x000fc60000201400 */
[C---:B------:R-:W-:Y:S02]  /*1dd0*/  FMUL R17, R16.reuse, R17 ;  /* 0x0000001110117220 */ /* 0x040fe40000400000 */
[----:B------:R-:W-:Y:S01]  /*1de0*/  FFMA R0, R11, 1.1920928955078125e-07, R0 ;  /* 0x340000000b007823 */ /* 0x000fe20000000000 */
[----:B------:R-:W-:Y:S01]  /*1df0*/  MOV R11, 0x7f800000 ;  /* 0x7f800000000b7802 */ /* 0x000fe20000000f00 */
[----:B------:R-:W-:-:S04]  /*1e00*/  FFMA R17, R16, R17, R16 ;  /* 0x0000001110117223 */ /* 0x000fc80000000010 */
[----:B------:R-:W-:Y:S01]  /*1e10*/  FFMA R17, R0, 0.69314718246459960938, R17 ;  /* 0x3f31721800117823 */ /* 0x000fe20000000011 */
[C---:B------:R-:W-:Y:S01]  /*1e20*/  @P0 FFMA R17, R10.reuse, R11, +INF ;  /* 0x7f8000000a110423 */ /* 0x040fe2000000000b */
[----:B------:R-:W-:-:S04]  /*1e30*/  FSETP.NEU.AND P0, PT, R10, RZ, PT ;  /* 0x000000ff0a00720b */ /* 0x000fc80003f0d000 */
[----:B------:R-:W-:Y:S01]  /*1e40*/  FSEL R17, R17, -INF , P0 ;  /* 0xff80000011117808 */ /* 0x000fe20000000000 */
[----:B------:R-:W-:-:S07]  /*1e50*/  FFMA R0, R20, R13, R20 ;  /* 0x0000000d14007223 */ /* 0x000fce0000000014 */
[----:B--2---:R-:W0:Y:S01]  /*1e60*/  FCHK P0, |R12|, R3 ;  /* 0x000000030c007302 */ /* 0x004e220000000200 */
[----:B------:R-:W-:Y:S01]  /*1e70*/  FFMA R11, R0, |R12|, RZ ;  /* 0x4000000c000b7223 */ /* 0x000fe200000000ff */
[----:B------:R-:W-:-:S03]  /*1e80*/  FADD R17, -R2, R17 ;  /* 0x0000001102117221 */ /* 0x000fc60000000100 */
[----:B------:R-:W-:Y:S01]  /*1e90*/  FFMA R10, R11, -R3, |R12| ;  /* 0x800000030b0a7223 */ /* 0x000fe2000000040c */
[----:B------:R-:W-:-:S03]  /*1ea0*/  FFMA R18, R17, R9, R18 ;  /* 0x0000000911127223 */ /* 0x000fc60000000012 */
[----:B------:R-:W-:Y:S01]  /*1eb0*/  FFMA R11, R0, R10, R11 ;  /* 0x0000000a000b7223 */ /* 0x000fe2000000000b */
[----:B0-----:R-:W-:Y:S06]  /*1ec0*/  @!P0 BRA `(.L_x_21) ;  /* 0x0000000000108947 */ /* 0x001fec0003800000 */
[----:B------:R-:W-:Y:S01]  /*1ed0*/  FADD R0, |R12|, -RZ ;  /* 0x800000ff0c007221 */ /* 0x000fe20000000200 */
[----:B------:R-:W-:-:S07]  /*1ee0*/  MOV R10, 0x1f00 ;  /* 0x00001f00000a7802 */ /* 0x000fce0000000f00 */
[----:B-----5:R-:W-:Y:S05]  /*1ef0*/  CALL.REL.NOINC `($__internal_0_$__cuda_sm3x_div_rn_noftz_f32_slowpath) ;  /* 0x0000000400b87944 */ /* 0x020fea0003c00000 */
[----:B------:R-:W-:-:S07]  /*1f00*/  MOV R11, R9 ;  /* 0x00000009000b7202 */ /* 0x000fce0000000f00 */
.L_x_21:
[----:B------:R-:W-:Y:S05]  /*1f10*/  BSYNC.RECONVERGENT B0 ;  /* 0x0000000000007941 */ /* 0x000fea0003800200 */
.L_x_20:
[----:B------:R-:W2:Y:S01]  /*1f20*/  LDG.E R0, desc[UR14][R14.64+0x4] ;  /* 0x0000040e0e007981 */ /* 0x000ea2000c1e1900 */
[----:B------:R-:W-:Y:S01]  /*1f30*/  HFMA2 R17, -RZ, RZ, 1.5048828125, 33.21875 ;  /* 0x3e055027ff117431 */ /* 0x000fe200000001ff */
[----:B------:R-:W-:Y:S01]  /*1f40*/  UIADD3 UR4, UPT, UPT, UR4, 0x2, URZ ;  /* 0x0000000204047890 */ /* 0x000fe2000fffe0ff */
[----:B--2---:R-:W-:-:S13]  /*1f50*/  FSETP.GEU.AND P0, PT, R0, 1.175494350822287508e-38, PT ;  /* 0x008000000000780b */ /* 0x004fda0003f0e000 */
[----:B------:R-:W-:-:S05]  /*1f60*/  @!P0 FMUL R0, R0, 8388608 ;  /* 0x4b00000000008820 */ /* 0x000fca0000400000 */
[----:B------:R-:W-:-:S04]  /*1f70*/  IADD3 R9, PT, PT, R0, -0x3f2aaaab, RZ ;  /* 0xc0d5555500097810 */ /* 0x000fc80007ffe0ff */
[----:B------:R-:W-:-:S04]  /*1f80*/  LOP3.LUT R13, R9, 0xff800000, RZ, 0xc0, !PT ;  /* 0xff800000090d7812 */ /* 0x000fc800078ec0ff */
[-C--:B------:R-:W-:Y:S02]  /*1f90*/  IADD3 R9, PT, PT, R0, -R13.reuse, RZ ;  /* 0x8000000d00097210 */ /* 0x080fe40007ffe0ff */
[----:B------:R-:W-:Y:S02]  /*1fa0*/  I2FP.F32.S32 R10, R13 ;  /* 0x0000000d000a7245 */ /* 0x000fe40000201400 */
[----:B------:R-:W-:Y:S01]  /*1fb0*/  MOV R13, 0x7f800000 ;  /* 0x7f800000000d7802 */ /* 0x000fe20000000f00 */
        /* <DEDUP_REMOVED lines=13> */
[----:B------:R-:W-:-:S04]  /*2090*/  FFMA R12, R12, R15, R12 ;  /* 0x0000000f0c0c7223 */ /* 0x000fc8000000000c */
[----:B------:R-:W-:-:S04]  /*20a0*/  FFMA R9, R9, 0.69314718246459960938, R12 ;  /* 0x3f31721809097823 */ /* 0x000fc8000000000c */
[C---:B------:R-:W-:Y:S01]  /*20b0*/  @P0 FFMA R9, R0.reuse, R13, +INF ;  /* 0x7f80000000090423 */ /* 0x040fe2000000000d */
[----:B------:R-:W-:-:S04]  /*20c0*/  FSETP.NEU.AND P0, PT, R0, RZ, PT ;  /* 0x000000ff0000720b */ /* 0x000fc80003f0d000 */
[----:B------:R-:W-:-:S05]  /*20d0*/  FSEL R9, R9, -INF , P0 ;  /* 0xff80000009097808 */ /* 0x000fca0000000000 */
[----:B------:R-:W-:-:S04]  /*20e0*/  FADD R9, -R2, R9 ;  /* 0x0000000902097221 */ /* 0x000fc80000000100 */
[----:B------:R-:W-:-:S07]  /*20f0*/  FFMA R18, R9, R11, R18 ;  /* 0x0000000b09127223 */ /* 0x000fce0000000012 */
.L_x_17:
[----:B------:R-:W0:Y:S02]  /*2100*/  LDCU UR5, c[0x0][0x39c] ;  /* 0x00007380ff0577ac */ /* 0x000e240008000800 */
[----:B0-----:R-:W-:-:S04]  /*2110*/  ULOP3.LUT UR5, UR5, 0x1, URZ, 0xc0, !UPT ;  /* 0x0000000105057892 */ /* 0x001fc8000f8ec0ff */
[----:B------:R-:W-:-:S09]  /*2120*/  UISETP.NE.U32.AND UP0, UPT, UR5, 0x1, UPT ;  /* 0x000000010500788c */ /* 0x000fd2000bf05070 */
[----:B------:R-:W-:Y:S05]  /*2130*/  BRA.U UP0, `(.L_x_6) ;  /* 0x0000000100c07547 */ /* 0x000fea000b800000 */
[----:B------:R-:W0:Y:S01]  /*2140*/  LDC.64 R10, c[0x0][0x388] ;  /* 0x0000e200ff0a7b82 */ /* 0x000e220000000a00 */
[----:B------:R-:W-:-:S05]  /*2150*/  IADD3 R4, PT, PT, R4, UR4, RZ ;  /* 0x0000000404047c10 */ /* 0x000fca000fffe0ff */
[----:B0-----:R-:W-:-:S06]  /*2160*/  IMAD.WIDE R10, R4, 0x4, R10 ;  /* 0x00000004040a7825 */ /* 0x001fcc00078e020a */
        /* <DEDUP_REMOVED lines=13> */
.L_x_23:
[----:B------:R-:W-:Y:S05]  /*2240*/  BSYNC.RECONVERGENT B0 ;  /* 0x0000000000007941 */ /* 0x000fea0003800200 */
.L_x_22:
[----:B------:R-:W0:Y:S02]  /*2250*/  LDC.64 R10, c[0x0][0x380] ;  /* 0x0000e000ff0a7b82 */ /* 0x000e240000000a00 */
[----:B0-----:R-:W-:-:S05]  /*2260*/  IMAD.WIDE R10, R4, 0x4, R10 ;  /* 0x00000004040a7825 */ /* 0x001fca00078e020a */
[----:B------:R-:W2:Y:S01]  /*2270*/  LDG.E R0, desc[UR14][R10.64] ;  /* 0x0000000e0a007981 */ /* 0x000ea2000c1e1900 */
[----:B------:R-:W-:Y:S01]  /*2280*/  HFMA2 R15, -RZ, RZ, 1.5048828125, 33.21875 ;  /* 0x3e055027ff0f7431 */ /* 0x000fe200000001ff */
        /* <DEDUP_REMOVED lines=26> */
[----:B------:R-:W-:-:S07]  /*2430*/  FFMA R18, R3, R9, R18 ;  /* 0x0000000903127223 */ /* 0x000fce0000000012 */
.L_x_6:
[----:B------:R-:W0:Y:S01]  /*2440*/  LDC.64 R2, c[0x0][0x3a0] ;  /* 0x0000e800ff027b82 */ /* 0x000e220000000a00 */
[----:B-----5:R-:W-:Y:S01]  /*2450*/  ISETP.NE.AND P1, PT, R6, R5, PT ;  /* 0x000000050600720c */ /* 0x020fe20003f25270 */
[----:B------:R-:W-:Y:S01]  /*2460*/  BSSY.RECONVERGENT B0, `(.L_x_24) ;  /* 0x0000014000007945 */ /* 0x000fe20003800200 */
[----:B------:R-:W-:Y:S01]  /*2470*/  ISETP.EQ.AND P0, PT, R7, R6, PT ;  /* 0x000000060700720c */ /* 0x000fe20003f02270 */
[----:B0-----:R-:W-:Y:S01]  /*2480*/  IMAD.WIDE R8, R8, 0x4, R2 ;  /* 0x0000000408087825 */ /* 0x001fe200078e0202 */
[----:B------:R-:W-:-:S11]  /*2490*/  MOV R3, 0x3f800000 ;  /* 0x3f80000000037802 */ /* 0x000fd60000000f00 */
[----:B------:R-:W-:Y:S05]  /*24a0*/  @!P1 BRA P0, `(.L_x_25) ;  /* 0x00000000003c9947 */ /* 0x000fea0000000000 */
[C---:B------:R-:W-:Y:S02]  /*24b0*/  ISETP.NE.AND P2, PT, R7.reuse, R5, PT ;  /* 0x000000050700720c */ /* 0x040fe40003f45270 */
[----:B------:R-:W-:Y:S02]  /*24c0*/  ISETP.NE.AND P0, PT, R7, R6, PT ;  /* 0x000000060700720c */ /* 0x000fe40003f05270 */
[----:B------:R-:W-:Y:S02]  /*24d0*/  SEL R3, RZ, 0x1, P2 ;  /* 0x00000001ff037807 */ /* 0x000fe40001000000 */
[----:B------:R-:W-:Y:S02]  /*24e0*/  SEL R0, RZ, 0x1, P0 ;  /* 0x00000001ff007807 */ /* 0x000fe40000000000 */
[----:B------:R-:W-:Y:S01]  /*24f0*/  ISETP.NE.AND P0, PT, R6, R3, PT ;  /* 0x000000030600720c */ /* 0x000fe20003f05270 */
[----:B------:R-:W-:Y:S01]  /*2500*/  HFMA2 R3, -RZ, RZ, 2.125, 0 ;  /* 0x40400000ff037431 */ /* 0x000fe200000001ff */
[----:B------:R-:W-:-:S02]  /*2510*/  SEL R2, RZ, 0x1, P1 ;  /* 0x00000001ff027807 */ /* 0x000fc40000800000 */
[----:B------:R-:W-:-:S04]  /*2520*/  ISETP.NE.OR P0, PT, R5, R0, P0 ;  /* 0x000000000500720c */ /* 0x000fc80000705670 */
[----:B------:R-:W-:-:S13]  /*2530*/  ISETP.NE.OR P0, PT, R7, R2, P0 ;  /* 0x000000020700720c */ /* 0x000fda0000705670 */
[-C--:B------:R-:W-:Y:S02]  /*2540*/  @!P0 ISETP.NE.AND P2, PT, R6, R5.reuse, PT ;  /* 0x000000050600820c */ /* 0x080fe40003f45270 */
[C---:B------:R-:W-:Y:S02]  /*2550*/  @!P0 ISETP.NE.AND P1, PT, R7.reuse, R5, PT ;  /* 0x000000050700820c */ /* 0x040fe40003f25270 */
[----:B------:R-:W-:Y:S02]  /*2560*/  @!P0 FSEL R0, RZ, 6, !P2 ;  /* 0x40c00000ff008808 */ /* 0x000fe40005000000 */
[----:B------:R-:W-:Y:S02]  /*2570*/  @!P0 ISETP.NE.AND P2, PT, R7, R6, PT ;  /* 0x000000060700820c */ /* 0x000fe40003f45270 */
[----:B------:R-:W-:-:S04]  /*2580*/  @!P0 FSEL R0, R0, RZ, P1 ;  /* 0x000000ff00008208 */ /* 0x000fc80000800000 */
[----:B------:R-:W-:-:S07]  /*2590*/  @!P0 FSEL R3, R0, RZ, P2 ;  /* 0x000000ff00038208 */ /* 0x000fce0001000000 */
.L_x_25:
[----:B------:R-:W-:Y:S05]  /*25a0*/  BSYNC.RECONVERGENT B0 ;  /* 0x0000000000007941 */ /* 0x000fea0003800200 */
.L_x_24:
[----:B------:R-:W-:-:S05]  /*25b0*/  FMUL R3, R3, R18 ;  /* 0x0000001203037220 */ /* 0x000fca0000400000 */
[----:B------:R-:W-:Y:S01]  /*25c0*/  STG.E desc[UR14][R8.64], R3 ;  /* 0x0000000308007986 */ /* 0x000fe2000c10190e */
[----:B------:R-:W-:Y:S05]  /*25d0*/  EXIT ;  /* 0x000000000000794d */ /* 0x000fea0003800000 */
        .weak           $__internal_0_$__cuda_sm3x_div_rn_noftz_f32_slowpath
        .type           $__internal_0_$__cuda_sm3x_div_rn_noftz_f32_slowpath,@function
        .size           $__internal_0_$__cuda_sm3x_div_rn_noftz_f32_slowpath,(.L_x_50 - $__internal_0_$__cuda_sm3x_div_rn_noftz_f32_slowpath)
$__internal_0_$__cuda_sm3x_div_rn_noftz_f32_slowpath:
[----:B------:R-:W-:Y:S01]  /*25e0*/  SHF.R.U32.HI R9, RZ, 0x17, R3 ;  /* 0x00000017ff097819 */ /* 0x000fe20000011603 */
[----:B------:R-:W-:Y:S01]  /*25f0*/  BSSY.RECONVERGENT B1, `(.L_x_26) ;  /* 0x0000063000017945 */ /* 0x000fe20003800200 */
[----:B------:R-:W-:Y:S02]  /*2600*/  SHF.R.U32.HI R19, RZ, 0x17, R0 ;  /* 0x00000017ff137819 */ /* 0x000fe40000011600 */
[----:B------:R-:W-:Y:S02]  /*2610*/  LOP3.LUT R9, R9, 0xff, RZ, 0xc0, !PT ;  /* 0x000000ff09097812 */ /* 0x000fe400078ec0ff */
[----:B------:R-:W-:Y:S02]  /*2620*/  LOP3.LUT R19, R19, 0xff, RZ, 0xc0, !PT ;  /* 0x000000ff13137812 */ /* 0x000fe400078ec0ff */
[----:B------:R-:W-:Y:S02]  /*2630*/  IADD3 R20, PT, PT, R9, -0x1, RZ ;  /* 0xffffffff09147810 */ /* 0x000fe40007ffe0ff */
[----:B------:R-:W-:-:S02]  /*2640*/  IADD3 R21, PT, PT, R19, -0x1, RZ ;  /* 0xffffffff13157810 */ /* 0x000fc40007ffe0ff */
[----:B------:R-:W-:Y:S02]  /*2650*/  ISETP.GT.U32.AND P0, PT, R20, 0xfd, PT ;  /* 0x000000fd1400780c */ /* 0x000fe40003f04070 */
[----:B------:R-:W-:Y:S02]  /*2660*/  MOV R25, R3 ;  /* 0x0000000300197202 */ /* 0x000fe40000000f00 */
[----:B------:R-:W-:-:S13]  /*2670*/  ISETP.GT.U32.OR P0, PT, R21, 0xfd, P0 ;  /* 0x000000fd1500780c */ /* 0x000fda0000704470 */
[----:B------:R-:W-:Y:S01]  /*2680*/  @!P0 MOV R11, RZ ;  /* 0x000000ff000b8202 */ /* 0x000fe20000000f00 */
[----:B------:R-:W-:Y:S06]  /*2690*/  @!P0 BRA `(.L_x_27) ;  /* 0x00000000005c8947 */ /* 0x000fec0003800000 */
[----:B------:R-:W-:Y:S02]  /*26a0*/  FSETP.GTU.FTZ.AND P0, PT, |R0|, +INF , PT ;  /* 0x7f8000000000780b */ /* 0x000fe40003f1c200 */
[----:B------:R-:W-:-:S04]  /*26b0*/  FSETP.GTU.FTZ.AND P1, PT, |R3|, +INF , PT ;  /* 0x7f8000000300780b */ /* 0x000fc80003f3c200 */
[----:B------:R-:W-:-:S13]  /*26c0*/  PLOP3.LUT P0, PT, P0, P1, PT, 0xf8, 0x8f ;  /* 0x00000000008f781c */ /* 0x000fda0000703f70 */
[----:B------:R-:W-:Y:S05]  /*26d0*/  @P0 BRA `(.L_x_28) ;  /* 0x00000004004c0947 */ /* 0x000fea0003800000 */
[----:B------:R-:W-:-:S13]  /*26e0*/  LOP3.LUT P0, RZ, R25, 0x7fffffff, R0, 0xc8, !PT ;  /* 0x7fffffff19ff7812 */ /* 0x000fda000780c800 */
[----:B------:R-:W-:Y:S05]  /*26f0*/  @!P0 BRA `(.L_x_29) ;  /* 0x00000004003c8947 */ /* 0x000fea0003800000 */
[C---:B------:R-:W-:Y:S02]  /*2700*/  FSETP.NEU.FTZ.AND P2, PT, |R0|.reuse, +INF , PT ;  /* 0x7f8000000000780b */ /* 0x040fe40003f5d200 */
[----:B------:R-:W-:Y:S02]  /*2710*/  FSETP.NEU.FTZ.AND P1, PT, |R3|, +INF , PT ;  /* 0x7f8000000300780b */ /* 0x000fe40003f3d200 */
[----:B------:R-:W-:-:S11]  /*2720*/  FSETP.NEU.FTZ.AND P0, PT, |R0|, +INF , PT ;  /* 0x7f8000000000780b */ /* 0x000fd60003f1d200 */
[----:B------:R-:W-:Y:S05]  /*2730*/  @!P1 BRA !P2, `(.L_x_29) ;  /* 0x00000004002c9947 */ /* 0x000fea0005000000 */
[----:B------:R-:W-:-:S04]  /*2740*/  LOP3.LUT P2, RZ, R0, 0x7fffffff, RZ, 0xc0, !PT ;  /* 0x7fffffff00ff7812 */ /* 0x000fc8000784c0ff */
[----:B------:R-:W-:-:S13]  /*2750*/  PLOP3.LUT P1, PT, P1, P2, PT, 0x2f, 0xf2 ;  /* 0x0000000000f2781c */ /* 0x000fda0000f24577 */
[----:B------:R-:W-:Y:S05]  /*2760*/  @P1 BRA `(.L_x_30) ;  /* 0x0000000400181947 */ /* 0x000fea0003800000 */
[----:B------:R-:W-:-:S04]  /*2770*/  LOP3.LUT P1, RZ, R25, 0x7fffffff, RZ, 0xc0, !PT ;  /* 0x7fffffff19ff7812 */ /* 0x000fc8000782c0ff */
[----:B------:R-:W-:-:S13]  /*2780*/  PLOP3.LUT P0, PT, P0, P1, PT, 0x2f, 0xf2 ;  /* 0x0000000000f2781c */ /* 0x000fda0000702577 */
[----:B------:R-:W-:Y:S05]  /*2790*/  @P0 BRA `(.L_x_31) ;  /* 0x0000000400000947 */ /* 0x000fea0003800000 */
[----:B------:R-:W-:Y:S02]  /*27a0*/  ISETP.GE.AND P0, PT, R21, RZ, PT ;  /* 0x000000ff1500720c */ /* 0x000fe40003f06270 */
[----:B------:R-:W-:-:S11]  /*27b0*/  ISETP.GE.AND P1, PT, R20, RZ, PT ;  /* 0x000000ff1400720c */ /* 0x000fd60003f26270 */
[----:B------:R-:W-:Y:S01]  /*27c0*/  @P0 MOV R11, RZ ;  /* 0x000000ff000b0202 */ /* 0x000fe20000000f00 */
[----:B------:R-:W-:Y:S01]  /*27d0*/  @!P0 FFMA R0, R0, 1.84467440737095516160e+19, RZ ;  /* 0x5f80000000008823 */ /* 0x000fe200000000ff */
[----:B------:R-:W-:Y:S01]  /*27e0*/  @!P0 MOV R11, 0xffffffc0 ;  /* 0xffffffc0000b8802 */ /* 0x000fe20000000f00 */
[----:B------:R-:W-:-:S03]  /*27f0*/  @!P1 FFMA R25, R3, 1.84467440737095516160e+19, RZ ;  /* 0x5f80000003199823 */ /* 0x000fc600000000ff */
[----:B------:R-:W-:-:S07]  /*2800*/  @!P1 IADD3 R11, PT, PT, R11, 0x40, RZ ;  /* 0x000000400b0b9810 */ /* 0x000fce0007ffe0ff */
.L_x_27:
[----:B------:R-:W-:Y:S01]  /*2810*/  LEA R24, R9, 0xc0800000, 0x17 ;  /* 0xc080000009187811 */ /* 0x000fe200078eb8ff */
[----:B------:R-:W-:Y:S01]  /*2820*/  BSSY.RECONVERGENT B2, `(.L_x_32) ;  /* 0x0000036000027945 */ /* 0x000fe20003800200 */
[----:B------:R-:W-:Y:S02]  /*2830*/  IADD3 R19, PT, PT, R19, -0x7f, RZ ;  /* 0xffffff8113137810 */ /* 0x000fe40007ffe0ff */
[----:B------:R-:W-:-:S03]  /*2840*/  IADD3 R24, PT, PT, -R24, R25, RZ ;  /* 0x0000001918187210 */ /* 0x000fc60007ffe1ff */
[----:B------:R-:W-:Y:S01]  /*2850*/  IMAD R0, R19, -0x800000, R0 ;  /* 0xff80000013007824 */ /* 0x000fe200078e0200 */
[----:B------:R-:W0:Y:S01]  /*2860*/  MUFU.RCP R20, R24 ;  /* 0x0000001800147308 */ /* 0x000e220000001000 */
[----:B------:R-:W-:-:S04]  /*2870*/  FADD.FTZ R21, -R24, -RZ ;  /* 0x800000ff18157221 */ /* 0x000fc80000010100 */
[----:B0-----:R-:W-:-:S04]  /*2880*/  FFMA R25, R20, R21, 1 ;  /* 0x3f80000014197423 */ /* 0x001fc80000000015 */
[----:B------:R-:W-:-:S04]  /*2890*/  FFMA R25, R20, R25, R20 ;  /* 0x0000001914197223 */ /* 0x000fc80000000014 */
[----:B------:R-:W-:-:S04]  /*28a0*/  FFMA R20, R0, R25, RZ ;  /* 0x0000001900147223 */ /* 0x000fc800000000ff */
[----:B------:R-:W-:-:S04]  /*28b0*/  FFMA R22, R21, R20, R0 ;  /* 0x0000001415167223 */ /* 0x000fc80000000000 */
[----:B------:R-:W-:Y:S01]  /*28c0*/  FFMA R22, R25, R22, R20 ;  /* 0x0000001619167223 */ /* 0x000fe20000000014 */
[----:B------:R-:W-:-:S03]  /*28d0*/  IADD3 R20, PT, PT, R19, 0x7f, -R9 ;  /* 0x0000007f13147810 */ /* 0x000fc60007ffe809 */
[----:B------:R-:W-:Y:S01]  /*28e0*/  FFMA R21, R21, R22, R0 ;  /* 0x0000001615157223 */ /* 0x000fe20000000000 */
[----:B------:R-:W-:-:S03]  /*28f0*/  IADD3 R11, PT, PT, R20, R11, RZ ;  /* 0x0000000b140b7210 */ /* 0x000fc60007ffe0ff */
[----:B------:R-:W-:-:S05]  /*2900*/  FFMA R0, R25, R21, R22 ;  /* 0x0000001519007223 */ /* 0x000fca0000000016 */
[----:B------:R-:W-:-:S04]  /*2910*/  SHF.R.U32.HI R9, RZ, 0x17, R0 ;  /* 0x00000017ff097819 */ /* 0x000fc80000011600 */
[----:B------:R-:W-:-:S04]  /*2920*/  LOP3.LUT R20, R9, 0xff, RZ, 0xc0, !PT ;  /* 0x000000ff09147812 */ /* 0x000fc800078ec0ff */
[----:B------:R-:W-:-:S04]  /*2930*/  IADD3 R9, PT, PT, R20, R11, RZ ;  /* 0x0000000b14097210 */ /* 0x000fc80007ffe0ff */
[----:B------:R-:W-:-:S04]  /*2940*/  IADD3 R19, PT, PT, R9, -0x1, RZ ;  /* 0xffffffff09137810 */ /* 0x000fc80007ffe0ff */
[----:B------:R-:W-:-:S13]  /*2950*/  ISETP.GE.U32.AND P0, PT, R19, 0xfe, PT ;  /* 0x000000fe1300780c */ /* 0x000fda0003f06070 */
[----:B------:R-:W-:Y:S05]  /*2960*/  @!P0 BRA `(.L_x_33) ;  /* 0x0000000000808947 */ /* 0x000fea0003800000 */
[----:B------:R-:W-:-:S13]  /*2970*/  ISETP.GT.AND P0, PT, R9, 0xfe, PT ;  /* 0x000000fe0900780c */ /* 0x000fda0003f04270 */
[----:B------:R-:W-:Y:S05]  /*2980*/  @P0 BRA `(.L_x_34) ;  /* 0x00000000006c0947 */ /* 0x000fea0003800000 */
[----:B------:R-:W-:-:S13]  /*2990*/  ISETP.GE.AND P0, PT, R9, 0x1, PT ;  /* 0x000000010900780c */ /* 0x000fda0003f06270 */
[----:B------:R-:W-:Y:S05]  /*29a0*/  @P0 BRA `(.L_x_35) ;  /* 0x0000000000740947 */ /* 0x000fea0003800000 */
[----:B------:R-:W-:Y:S02]  /*29b0*/  ISETP.GE.AND P0, PT, R9, -0x18, PT ;  /* 0xffffffe80900780c */ /* 0x000fe40003f06270 */
[----:B------:R-:W-:-:S11]  /*29c0*/  LOP3.LUT R0, R0, 0x80000000, RZ, 0xc0, !PT ;  /* 0x8000000000007812 */ /* 0x000fd600078ec0ff */
[----:B------:R-:W-:Y:S05]  /*29d0*/  @!P0 BRA `(.L_x_35) ;  /* 0x0000000000688947 */ /* 0x000fea0003800000 */
[-CC-:B------:R-:W-:Y:S01]  /*29e0*/  FFMA.RZ R11, R25, R21.reuse, R22.reuse ;  /* 0x00000015190b7223 */ /* 0x180fe2000000c016 */
[----:B------:R-:W-:Y:S01]  /*29f0*/  IADD3 R20, PT, PT, R9, 0x20, RZ ;  /* 0x0000002009147810 */ /* 0x000fe20007ffe0ff */
[CCC-:B------:R-:W-:Y:S01]  /*2a00*/  FFMA.RP R19, R25.reuse, R21.reuse, R22.reuse ;  /* 0x0000001519137223 */ /* 0x1c0fe20000008016 */
[----:B------:R-:W-:Y:S01]  /*2a10*/  FFMA.RM R22, R25, R21, R22 ;  /* 0x0000001519167223 */ /* 0x000fe20000004016 */
[----:B------:R-:W-:Y:S02]  /*2a20*/  ISETP.NE.AND P2, PT, R9, RZ, PT ;  /* 0x000000ff0900720c */ /* 0x000fe40003f45270 */
[----:B------:R-:W-:Y:S02]  /*2a30*/  LOP3.LUT R11, R11, 0x7fffff, RZ, 0xc0, !PT ;  /* 0x007fffff0b0b7812 */ /* 0x000fe400078ec0ff */
[----:B------:R-:W-:Y:S02]  /*2a40*/  ISETP.NE.AND P1, PT, R9, RZ, PT ;  /* 0x000000ff0900720c */ /* 0x000fe40003f25270 */
[----:B------:R-:W-:-:S02]  /*2a50*/  LOP3.LUT R11, R11, 0x800000, RZ, 0xfc, !PT ;  /* 0x008000000b0b7812 */ /* 0x000fc400078efcff */
[----:B------:R-:W-:Y:S02]  /*2a60*/  IADD3 R9, PT, PT, -R9, RZ, RZ ;  /* 0x000000ff09097210 */ /* 0x000fe40007ffe1ff */
[----:B------:R-:W-:Y:S02]  /*2a70*/  SHF.L.U32 R20, R11, R20, RZ ;  /* 0x000000140b147219 */ /* 0x000fe400000006ff */
[----:B------:R-:W-:Y:S02]  /*2a80*/  FSETP.NEU.FTZ.AND P0, PT, R19, R22, PT ;  /* 0x000000161300720b */ /* 0x000fe40003f1d000 */
[----:B------:R-:W-:Y:S02]  /*2a90*/  SEL R22, R9, RZ, P2 ;  /* 0x000000ff09167207 */ /* 0x000fe40001000000 */
[----:B------:R-:W-:Y:S02]  /*2aa0*/  ISETP.NE.AND P1, PT, R20, RZ, P1 ;  /* 0x000000ff1400720c */ /* 0x000fe40000f25270 */
[----:B------:R-:W-:-:S02]  /*2ab0*/  SHF.R.U32.HI R20, RZ, R22, R11 ;  /* 0x00000016ff147219 */ /* 0x000fc4000001160b */
[----:B------:R-:W-:Y:S02]  /*2ac0*/  PLOP3.LUT P0, PT, P0, P1, PT, 0xf8, 0x8f ;  /* 0x00000000008f781c */ /* 0x000fe40000703f70 */
[----:B------:R-:W-:Y:S02]  /*2ad0*/  SHF.R.U32.HI R9, RZ, 0x1, R20 ;  /* 0x00000001ff097819 */ /* 0x000fe40000011614 */
[----:B------:R-:W-:-:S04]  /*2ae0*/  SEL R22, RZ, 0x1, !P0 ;  /* 0x00000001ff167807 */ /* 0x000fc80004000000 */
[----:B------:R-:W-:-:S04]  /*2af0*/  LOP3.LUT R11, R22, 0x1, R9, 0xf8, !PT ;  /* 0x00000001160b7812 */ /* 0x000fc800078ef809 */
[----:B------:R-:W-:-:S04]  /*2b00*/  LOP3.LUT R20, R11, R20, RZ, 0xc0, !PT ;  /* 0x000000140b147212 */ /* 0x000fc800078ec0ff */
[----:B------:R-:W-:-:S04]  /*2b10*/  IADD3 R9, PT, PT, R9, R20, RZ ;  /* 0x0000001409097210 */ /* 0x000fc80007ffe0ff */
[----:B------:R-:W-:Y:S01]  /*2b20*/  LOP3.LUT R0, R9, R0, RZ, 0xfc, !PT ;  /* 0x0000000009007212 */ /* 0x000fe200078efcff */
[----:B------:R-:W-:Y:S06]  /*2b30*/  BRA `(.L_x_35) ;  /* 0x0000000000107947 */ /* 0x000fec0003800000 */
.L_x_34:
[----:B------:R-:W-:-:S04]  /*2b40*/  LOP3.LUT R0, R0, 0x80000000, RZ, 0xc0, !PT ;  /* 0x8000000000007812 */ /* 0x000fc800078ec0ff */
[----:B------:R-:W-:Y:S01]  /*2b50*/  LOP3.LUT R0, R0, 0x7f800000, RZ, 0xfc, !PT ;  /* 0x7f80000000007812 */ /* 0x000fe200078efcff */
[----:B------:R-:W-:Y:S06]  /*2b60*/  BRA `(.L_x_35) ;  /* 0x0000000000047947 */ /* 0x000fec0003800000 */
.L_x_33:
[----:B------:R-:W-:-:S07]  /*2b70*/  LEA R0, R11, R0, 0x17 ;  /* 0x000000000b007211 */ /* 0x000fce00078eb8ff */
.L_x_35:
[----:B------:R-:W-:Y:S05]  /*2b80*/  BSYNC.RECONVERGENT B2 ;  /* 0x0000000000027941 */ /* 0x000fea0003800200 */
.L_x_32:
[----:B------:R-:W-:Y:S05]  /*2b90*/  BRA `(.L_x_36) ;  /* 0x0000000000207947 */ /* 0x000fea0003800000 */
.L_x_31:
[----:B------:R-:W-:-:S04]  /*2ba0*/  LOP3.LUT R0, R25, 0x80000000, R0, 0x48, !PT ;  /* 0x8000000019007812 */ /* 0x000fc800078e4800 */
[----:B------:R-:W-:Y:S01]  /*2bb0*/  LOP3.LUT R0, R0, 0x7f800000, RZ, 0xfc, !PT ;  /* 0x7f80000000007812 */ /* 0x000fe200078efcff */
[----:B------:R-:W-:Y:S06]  /*2bc0*/  BRA `(.L_x_36) ;  /* 0x0000000000147947 */ /* 0x000fec0003800000 */
.L_x_30:
[----:B------:R-:W-:Y:S01]  /*2bd0*/  LOP3.LUT R0, R25, 0x80000000, R0, 0x48, !PT ;  /* 0x8000000019007812 */ /* 0x000fe200078e4800 */
[----:B------:R-:W-:Y:S06]  /*2be0*/  BRA `(.L_x_36) ;  /* 0x00000000000c7947 */ /* 0x000fec0003800000 */
.L_x_29:
[----:B------:R-:W0:Y:S01]  /*2bf0*/  MUFU.RSQ R0, -QNAN ;  /* 0xffc0000000007908 */ /* 0x000e220000001400 */
[----:B------:R-:W-:Y:S05]  /*2c00*/  BRA `(.L_x_36) ;  /* 0x0000000000047947 */ /* 0x000fea0003800000 */
.L_x_28:
[----:B------:R-:W-:-:S07]  /*2c10*/  FADD.FTZ R0, R0, R3 ;  /* 0x0000000300007221 */ /* 0x000fce0000010000 */
.L_x_36:
[----:B------:R-:W-:Y:S05]  /*2c20*/  BSYNC.RECONVERGENT B1 ;  /* 0x0000000000017941 */ /* 0x000fea0003800200 */
.L_x_26:
[----:B------:R-:W-:Y:S01]  /*2c30*/  HFMA2 R11, -RZ, RZ, 0, 0 ;  /* 0x00000000ff0b7431 */ /* 0x000fe200000001ff */
[----:B0-----:R-:W-:-:S03]  /*2c40*/  MOV R9, R0 ;  /* 0x0000000000097202 */ /* 0x001fc60000000f00 */
[----:B------:R-:W-:Y:S05]  /*2c50*/  RET.REL.NODEC R10 `(energy) ;  /* 0xffffffd00ae87950 */ /* 0x000fea0003c3ffff */
.L_x_37:
[----:B------:R-:W-:-:S00]  /*2c60*/  BRA `(.L_x_37) ;  /* 0xfffffffc00fc7947 */ /* 0x000fc0000383ffff */
[----:B------:R-:W-:-:S00]  /*2c70*/  NOP ;  /* 0x0000000000007918 */ /* 0x000fc00000000000 */
        /* <DEDUP_REMOVED lines=8> */
.L_x_50:


//--------------------- .text.calculate_coefficient_matrix --------------------------
	.section	.text.calculate_coefficient_matrix,"ax",@progbits
	.align	128
        .global         calculate_coefficient_matrix
        .type           calculate_coefficient_matrix,@function
        .size           calculate_coefficient_matrix,(.L_x_52 - calculate_coefficient_matrix)
        .other          calculate_coefficient_matrix,@"STO_CUDA_ENTRY STV_DEFAULT"
calculate_coefficient_matrix:
.text.calculate_coefficient_matrix:
[----:B------:R-:W-:Y:S01]  /*0000*/  LDC R1, c[0x0][0x37c] ;  /* 0x0000df00ff017b82 */ /* 0x000fe20000000800 */
[----:B------:R-:W0:Y:S07]  /*0010*/  S2R R0, SR_TID.X ;  /* 0x0000000000007919 */ /* 0x000e2e0000002100 */
[----:B------:R-:W0:Y:S01]  /*0020*/  S2UR UR4, SR_CTAID.X ;  /* 0x00000000000479c3 */ /* 0x000e220000002500 */
[----:B------:R-:W1:Y:S07]  /*0030*/  LDCU UR5, c[0x0][0x3b0] ;  /* 0x00007600ff0577ac */ /* 0x000e6e0008000800 */
[----:B------:R-:W0:Y:S02]  /*0040*/  LDC R3, c[0x0][0x360] ;  /* 0x0000d800ff037b82 */ /* 0x000e240000000800 */
[----:B0-----:R-:W-:-:S04]  /*0050*/  IMAD R0, R3, UR4, R0 ;  /* 0x0000000403007c24 */ /* 0x001fc8000f8e0200 */
[----:B------:R-:W-:-:S05]  /*0060*/  VIADD R2, R0, 0x1 ;  /* 0x0000000100027836 */ /* 0x000fca0000000000 */
[----:B-1----:R-:W-:-:S13]  /*0070*/  ISETP.GT.AND P0, PT, R2, UR5, PT ;  /* 0x0000000502007c0c */ /* 0x002fda000bf04270 */
[----:B------:R-:W-:Y:S05]  /*0080*/  @P0 EXIT ;  /* 0x000000000000094d */ /* 0x000fea0003800000 */
[----:B------:R-:W0:Y:S01]  /*0090*/  LDC.64 R8, c[0x0][0x3a8] ;  /* 0x0000ea00ff087b82 */ /* 0x000e220000000a00 */
[----:B------:R-:W1:Y:S01]  /*00a0*/  LDCU.64 UR4, c[0x0][0x358] ;  /* 0x00006b00ff0477ac */ /* 0x000e620008000a00 */
[----:B------:R-:W-:Y:S01]  /*00b0*/  IMAD R3, R0, 0x9, RZ ;  /* 0x0000000900037824 */ /* 0x000fe200078e02ff */
[----:B------:R-:W2:Y:S01]  /*00c0*/  LDCU UR6, c[0x0][0x388] ;  /* 0x00007100ff0677ac */ /* 0x000ea20008000800 */
[----:B------:R-:W3:Y:S02]  /*00d0*/  LDCU.64 UR8, c[0x0][0x380] ;  /* 0x00007000ff0877ac */ /* 0x000ee40008000a00 */
[----:B0-----:R-:W-:-:S05]  /*00e0*/  IMAD.WIDE R8, R3, 0x4, R8 ;  /* 0x0000000403087825 */ /* 0x001fca00078e0208 */
[----:B-1----:R-:W4:Y:S04]  /*00f0*/  LDG.E R0, desc[UR4][R8.64+0x20] ;  /* 0x0000200408007981 */ /* 0x002f28000c1e1900 */
[----:B------:R-:W2:Y:S04]  /*0100*/  LDG.E R4, desc[UR4][R8.64] ;  /* 0x0000000408047981 */ /* 0x000ea8000c1e1900 */
[----:B------:R-:W3:Y:S04]  /*0110*/  LDG.E R5, desc[UR4][R8.64+0x4] ;  /* 0x0000040408057981 */ /* 0x000ee8000c1e1900 */
[----:B------:R-:W3:Y:S04]  /*0120*/  LDG.E R6, desc[UR4][R8.64+0x8] ;  /* 0x0000080408067981 */ /* 0x000ee8000c1e1900 */
[----:B------:R0:W5:Y:S04]  /*0130*/  LDG.E R2, desc[UR4][R8.64+0xc] ;  /* 0x00000c0408027981 */ /* 0x000168000c1e1900 */
[----:B------:R0:W5:Y:S01]  /*0140*/  LDG.E R3, desc[UR4][R8.64+0x1c] ;  /* 0x00001c0408037981 */ /* 0x000162000c1e1900 */
[----:B------:R-:W-:Y:S01]  /*0150*/  BSSY.RECONVERGENT B0, `(.L_x_38) ;  /* 0x00000f2000007945 */ /* 0x000fe20003800200 */
[----:B------:R-:W-:Y:S01]  /*0160*/  IMAD.MOV.U32 R23, RZ, RZ, RZ ;  /* 0x000000ffff177224 */ /* 0x000fe200078e00ff */
[----:B----4-:R-:W-:Y:S01]  /*0170*/  ISETP.GE.AND P0, PT, R0, 0x1, PT ;  /* 0x000000010000780c */ /* 0x010fe20003f06270 */
[----:B--2---:R-:W-:-:S02]  /*0180*/  VIADD R4, R4, 0xffffffff ;  /* 0xffffffff04047836 */ /* 0x004fc40000000000 */
[----:B---3--:R-:W-:Y:S02]  /*0190*/  VIADD R5, R5, 0xffffffff ;  /* 0xffffffff05057836 */ /* 0x008fe40000000000 */
[----:B------:R-:W-:Y:S02]  /*01a0*/  VIADD R6, R6, 0xffffffff ;  /* 0xffffffff06067836 */ /* 0x000fe40000000000 */
[----:B------:R-:W-:Y:S02]  /*01b0*/  IMAD R4, R4, UR6, RZ ;  /* 0x0000000604047c24 */ /* 0x000fe4000f8e02ff */
[----:B------:R-:W-:Y:S02]  /*01c0*/  IMAD R5, R5, UR6, RZ ;  /* 0x0000000605057c24 */ /* 0x000fe4000f8e02ff */
[----:B------:R-:W-:Y:S02]  /*01d0*/  IMAD R6, R6, UR6, RZ ;  /* 0x0000000606067c24 */ /* 0x000fe4000f8e02ff */
[----:B0-----:R-:W-:Y:S05]  /*01e0*/  @!P0 BRA `(.L_x_39) ;  /* 0x0000000c00a08947 */ /* 0x001fea0003800000 */
[----:B------:R-:W-:Y:S01]  /*01f0*/  ISETP.GE.U32.AND P0, PT, R0, 0x4, PT ;  /* 0x000000040000780c */ /* 0x000fe20003f06070 */
[----:B------:R-:W-:Y:S01]  /*0200*/  BSSY.RECONVERGENT B1, `(.L_x_40) ;  /* 0x000007d000017945 */ /* 0x000fe20003800200 */
[----:B------:R-:W-:Y:S02]  /*0210*/  SHF.R.S32.HI R7, RZ, 0x1f, R4 ;  /* 0x0000001fff077819 */ /* 0x000fe40000011404 */
[----:B------:R-:W-:Y:S02]  /*0220*/  CS2R R22, SRZ ;  /* 0x0000000000167805 */ /* 0x000fe4000001ff00 */
[----:B------:R-:W-:Y:S02]  /*0230*/  SHF.R.S32.HI R8, RZ, 0x1f, R5 ;  /* 0x0000001fff087819 */ /* 0x000fe40000011405 */
[----:B------:R-:W-:-:S05]  /*0240*/  SHF.R.S32.HI R9, RZ, 0x1f, R6 ;  /* 0x0000001fff097819 */ /* 0x000fca0000011406 */
[----:B------:R-:W-:Y:S05]  /*0250*/  @!P0 BRA `(.L_x_41) ;  /* 0x0000000400dc8947 */ /* 0x000fea0003800000 */
[----:B------:R-:W-:Y:S01]  /*0260*/  LOP3.LUT R22, R0, 0x7ffffffc, RZ, 0xc0, !PT ;  /* 0x7ffffffc00167812 */ /* 0x000fe200078ec0ff */
[----:B-----5:R-:W-:Y:S02]  /*0270*/  IMAD R17, R3, 0x9, RZ ;  /* 0x0000000903117824 */ /* 0x020fe400078e02ff */
[----:B------:R-:W-:Y:S02]  /*0280*/  IMAD.MOV.U32 R23, RZ, RZ, RZ ;  /* 0x000000ffff177224 */ /* 0x000fe400078e00ff */
[----:B------:R-:W-:Y:S02]  /*0290*/  IMAD.MOV.U32 R16, RZ, RZ, R3 ;  /* 0x000000ffff107224 */ /* 0x000fe400078e0003 */
[----:B------:R-:W-:-:S07]  /*02a0*/  IMAD.MOV R18, RZ, RZ, -R22 ;  /* 0x000000ffff127224 */ /* 0x000fce00078e0a16 */
.L_x_42:
[----:B------:R-:W0:Y:S01]  /*02b0*/  LDC.64 R24, c[0x0][0x398] ;  /* 0x0000e600ff187b82 */ /* 0x000e220000000a00 */
[----:B------:R-:W-:-:S04]  /*02c0*/  VIADD R11, R17, 0xfffffff7 ;  /* 0xfffffff7110b7836 */ /* 0x000fc80000000000 */
[----:B0-----:R-:W-:-:S05]  /*02d0*/  IMAD.WIDE R24, R11, 0x4, R24 ;  /* 0x000000040b187825 */ /* 0x001fca00078e0218 */
[----:B------:R-:W2:Y:S04]  /*02e0*/  LDG.E R10, desc[UR4][R24.64+0x4] ;  /* 0x00000404180a7981 */ /* 0x000ea8000c1e1900 */
[----:B------:R-:W3:Y:S04]  /*02f0*/  LDG.E R11, desc[UR4][R24.64+0x8] ;  /* 0x00000804180b7981 */ /* 0x000ee8000c1e1900 */
[----:B------:R-:W4:Y:S04]  /*0300*/  LDG.E R14, desc[UR4][R24.64] ;  /* 0x00000004180e7981 */ /* 0x000f28000c1e1900 */
[----:B------:R-:W5:Y:S04]  /*0310*/  LDG.E R27, desc[UR4][R24.64+0x28] ;  /* 0x00002804181b7981 */ /* 0x000f68000c1e1900 */
[----:B------:R-:W5:Y:S01]  /*0320*/  LDG.E R21, desc[UR4][R24.64+0x24] ;  /* 0x0000240418157981 */ /* 0x000f62000c1e1900 */
[----:B--2---:R-:W-:-:S02]  /*0330*/  IADD3 R15, P0, PT, R5, R10, RZ ;  /* 0x0000000a050f7210 */ /* 0x004fc40007f1e0ff */
[----:B---3--:R-:W-:Y:S02]  /*0340*/  IADD3 R13, P1, PT, R6, R11, RZ ;  /* 0x0000000b060d7210 */ /* 0x008fe40007f3e0ff */
[----:B------:R-:W-:Y:S02]  /*0350*/  LEA.HI.X.SX32 R26, R10, R8, 0x1, P0 ;  /* 0x000000080a1a7211 */ /* 0x000fe400000f0eff */
[----:B------:R-:W-:Y:S02]  /*0360*/  LEA.HI.X.SX32 R20, R11, R9, 0x1, P1 ;  /* 0x000000090b147211 */ /* 0x000fe400008f0eff */
[----:B------:R-:W-:Y:S02]  /*0370*/  LEA R10, P0, R15, UR8, 0x3 ;  /* 0x000000080f0a7c11 */ /* 0x000fe4000f8018ff */
[----:B------:R-:W-:Y:S02]  /*0380*/  LEA R12, P1, R13, UR8, 0x3 ;  /* 0x000000080d0c7c11 */ /* 0x000fe4000f8218ff */
[----:B------:R-:W-:-:S02]  /*0390*/  LEA.HI.X R11, R15, UR9, R26, 0x3, P0 ;  /* 0x000000090f0b7c11 */ /* 0x000fc400080f1c1a */
[----:B------:R-:W-:Y:S01]  /*03a0*/  LEA.HI.X R13, R13, UR9, R20, 0x3, P1 ;  /* 0x000000090d0d7c11 */ /* 0x000fe200088f1c14 */
[----:B------:R-:W2:Y:S04]  /*03b0*/  LDG.E R26, desc[UR4][R24.64+0x2c] ;  /* 0x00002c04181a7981 */ /* 0x000ea8000c1e1900 */
[----:B------:R-:W3:Y:S04]  /*03c0*/  LDG.E.64 R10, desc[UR4][R10.64+-0x8] ;  /* 0xfffff8040a0a7981 */ /* 0x000ee8000c1e1b00 */
[----:B------:R-:W3:Y:S01]  /*03d0*/  LDG.E.64 R12, desc[UR4][R12.64+-0x8] ;  /* 0xfffff8040c0c7981 */ /* 0x000ee2000c1e1b00 */
[----:B----4-:R-:W-:-:S04]  /*03e0*/  IADD3 R15, P0, PT, R4, R14, RZ ;  /* 0x0000000e040f7210 */ /* 0x010fc80007f1e0ff */
[----:B------:R-:W-:Y:S02]  /*03f0*/  LEA.HI.X.SX32 R20, R14, R7, 0x1, P0 ;  /* 0x000000070e147211 */ /* 0x000fe400000f0eff */
[----:B------:R-:W-:-:S04]  /*0400*/  LEA R14, P0, R15, UR8, 0x3 ;  /* 0x000000080f0e7c11 */ /* 0x000fc8000f8018ff */
[----:B------:R-:W-:-:S06]  /*0410*/  LEA.HI.X R15, R15, UR9, R20, 0x3, P0 ;  /* 0x000000090f0f7c11 */ /* 0x000fcc00080f1c14 */
[----:B------:R-:W4:Y:S01]  /*0420*/  LDG.E.64 R14, desc[UR4][R14.64+-0x8] ;  /* 0xfffff8040e0e7981 */ /* 0x000f22000c1e1b00 */
[-C--:B---3--:R-:W-:Y:S01]  /*0430*/  FMUL R19, R11, R13.reuse ;  /* 0x0000000d0b137220 */ /* 0x088fe20000400000 */
[C---:B------:R-:W-:Y:S01]  /*0440*/  FMUL R20, R10.reuse, R13 ;  /* 0x0000000d0a147220 */ /* 0x040fe20000400000 */
[----:B-----5:R-:W-:Y:S02]  /*0450*/  IADD3 R13, P0, PT, R5, R27, RZ ;  /* 0x0000001b050d7210 */ /* 0x020fe40007f1e0ff */
[-C--:B------:R-:W-:Y:S01]  /*0460*/  FFMA R19, R10, R12.reuse, -R19 ;  /* 0x0000000c0a137223 */ /* 0x080fe20000000813 */
[----:B------:R-:W-:Y:S01]  /*0470*/  FFMA R20, R11, R12, R20 ;  /* 0x0000000c0b147223 */ /* 0x000fe20000000014 */
[----:B------:R-:W-:Y:S02]  /*0480*/  LEA.HI.X.SX32 R12, R27, R8, 0x1, P0 ;  /* 0x000000081b0c7211 */ /* 0x000fe400000f0eff */
[----:B------:R-:W-:Y:S02]  /*0490*/  LEA R10, P0, R13, UR8, 0x3 ;  /* 0x000000080d0a7c11 */ /* 0x000fe4000f8018ff */
[----:B--2---:R-:W-:-:S02]  /*04a0*/  IADD3 R27, P1, PT, R6, R26, RZ ;  /* 0x0000001a061b7210 */ /* 0x004fc40007f3e0ff */
[----:B------:R-:W-:Y:S02]  /*04b0*/  LEA.HI.X R11, R13, UR9, R12, 0x3, P0 ;  /* 0x000000090d0b7c11 */ /* 0x000fe400080f1c0c */
[----:B------:R-:W-:Y:S02]  /*04c0*/  LEA.HI.X.SX32 R26, R26, R9, 0x1, P1 ;  /* 0x000000091a1a7211 */ /* 0x000fe400008f0eff */
[----:B------:R-:W-:Y:S01]  /*04d0*/  LEA R12, P0, R27, UR8, 0x3 ;  /* 0x000000081b0c7c11 */ /* 0x000fe2000f8018ff */
[----:B----4-:R-:W-:Y:S01]  /*04e0*/  FMUL R15, R15, R20 ;  /* 0x000000140f0f7220 */ /* 0x010fe20000400000 */
[----:B------:R-:W2:Y:S02]  /*04f0*/  LDG.E.64 R10, desc[UR4][R10.64+-0x8] ;  /* 0xfffff8040a0a7981 */ /* 0x000ea4000c1e1b00 */
[----:B------:R-:W-:Y:S01]  /*0500*/  LEA.HI.X R13, R27, UR9, R26, 0x3, P0 ;  /* 0x000000091b0d7c11 */ /* 0x000fe200080f1c1a */
[----:B------:R-:W-:Y:S01]  /*0510*/  FFMA R20, R14, R19, -R15 ;  /* 0x000000130e147223 */ /* 0x000fe2000000080f */
[----:B------:R-:W3:Y:S04]  /*0520*/  LDG.E R26, desc[UR4][R24.64+0x4c] ;  /* 0x00004c04181a7981 */ /* 0x000ee8000c1e1900 */
[----:B------:R-:W2:Y:S01]  /*0530*/  LDG.E.64 R12, desc[UR4][R12.64+-0x8] ;  /* 0xfffff8040c0c7981 */ /* 0x000ea2000c1e1b00 */
[----:B------:R-:W-:-:S03]  /*0540*/  IADD3 R15, P0, PT, R4, R21, RZ ;  /* 0x00000015040f7210 */ /* 0x000fc60007f1e0ff */
[----:B------:R-:W4:Y:S01]  /*0550*/  LDG.E R27, desc[UR4][R24.64+0x50] ;  /* 0x00005004181b7981 */ /* 0x000f22000c1e1900 */
[----:B------:R-:W-:Y:S02]  /*0560*/  LEA.HI.X.SX32 R28, R21, R7, 0x1, P0 ;  /* 0x00000007151c7211 */ /* 0x000fe400000f0eff */
[C---:B------:R-:W-:Y:S01]  /*0570*/  LEA R14, P0, R15.reuse, UR8, 0x3 ;  /* 0x000000080f0e7c11 */ /* 0x040fe2000f8018ff */
[----:B------:R-:W5:Y:S03]  /*0580*/  LDG.E R21, desc[UR4][R24.64+0x48] ;  /* 0x0000480418157981 */ /* 0x000f66000c1e1900 */
[----:B------:R-:W-:-:S06]  /*0590*/  LEA.HI.X R15, R15, UR9, R28, 0x3, P0 ;  /* 0x000000090f0f7c11 */ /* 0x000fcc00080f1c1c */
[----:B------:R-:W5:Y:S01]  /*05a0*/  LDG.E.64 R14, desc[UR4][R14.64+-0x8] ;  /* 0xfffff8040e0e7981 */ /* 0x000f62000c1e1b00 */
[-C--:B--2---:R-:W-:Y:S01]  /*05b0*/  FMUL R19, R11, R13.reuse ;  /* 0x0000000d0b137220 */ /* 0x084fe20000400000 */
[----:B------:R-:W-:-:S03]  /*05c0*/  FMUL R28, R10, R13 ;  /* 0x0000000d0a1c7220 */ /* 0x000fc60000400000 */
[----:B------:R-:W-:Y:S01]  /*05d0*/  FFMA R19, R10, R12, -R19 ;  /* 0x0000000c0a137223 */ /* 0x000fe20000000813 */
[----:B---3--:R-:W-:Y:S01]  /*05e0*/  IADD3 R10, P0, PT, R5, R26, RZ ;  /* 0x0000001a050a7210 */ /* 0x008fe20007f1e0ff */
[----:B------:R-:W-:-:S03]  /*05f0*/  FFMA R28, R11, R12, R28 ;  /* 0x0000000c0b1c7223 */ /* 0x000fc6000000001c */
[----:B------:R-:W-:Y:S02]  /*0600*/  LEA.HI.X.SX32 R11, R26, R8, 0x1, P0 ;  /* 0x000000081a0b7211 */ /* 0x000fe400000f0eff */
[----:B------:R-:W-:-:S04]  /*0610*/  LEA R12, P0, R10, UR8, 0x3 ;  /* 0x000000080a0c7c11 */ /* 0x000fc8000f8018ff */
[----:B------:R-:W-:Y:S02]  /*0620*/  LEA.HI.X R13, R10, UR9, R11, 0x3, P0 ;  /* 0x000000090a0d7c11 */ /* 0x000fe400080f1c0b */
[----:B----4-:R-:W-:Y:S01]  /*0630*/  IADD3 R11, P0, PT, R6, R27, RZ ;  /* 0x0000001b060b7210 */ /* 0x010fe20007f1e0ff */
[----:B-----5:R-:W-:-:S03]  /*0640*/  FMUL R15, R15, R28 ;  /* 0x0000001c0f0f7220 */ /* 0x020fc60000400000 */
[----:B------:R-:W-:Y:S01]  /*0650*/  LEA.HI.X.SX32 R26, R27, R9, 0x1, P0 ;  /* 0x000000091b1a7211 */ /* 0x000fe200000f0eff */
[----:B------:R-:W2:Y:S01]  /*0660*/  LDG.E.64 R12, desc[UR4][R12.64+-0x8] ;  /* 0xfffff8040c0c7981 */ /* 0x000ea2000c1e1b00 */
[----:B------:R-:W-:Y:S01]  /*0670*/  LEA R10, P0, R11, UR8, 0x3 ;  /* 0x000000080b0a7c11 */ /* 0x000fe2000f8018ff */
[----:B------:R-:W-:-:S03]  /*0680*/  FFMA R19, R14, R19, -R15 ;  /* 0x000000130e137223 */ /* 0x000fc6000000080f */
[----:B------:R-:W-:Y:S02]  /*0690*/  LEA.HI.X R11, R11, UR9, R26, 0x3, P0 ;  /* 0x000000090b0b7c11 */ /* 0x000fe400080f1c1a */
[----:B------:R-:W-:Y:S01]  /*06a0*/  IADD3 R14, P0, PT, R4, R21, RZ ;  /* 0x00000015040e7210 */ /* 0x000fe20007f1e0ff */
[----:B------:R-:W0:Y:S03]  /*06b0*/  LDC.64 R26, c[0x0][0x390] ;  /* 0x0000e400ff1a7b82 */ /* 0x000e260000000a00 */
[----:B------:R-:W-:Y:S01]  /*06c0*/  LEA.HI.X.SX32 R21, R21, R7, 0x1, P0 ;  /* 0x0000000715157211 */ /* 0x000fe200000f0eff */
[----:B------:R-:W2:Y:S01]  /*06d0*/  LDG.E.64 R10, desc[UR4][R10.64+-0x8] ;  /* 0xfffff8040a0a7981 */ /* 0x000ea2000c1e1b00 */
[----:B------:R-:W-:-:S04]  /*06e0*/  LEA R28, P0, R14, UR8, 0x3 ;  /* 0x000000080e1c7c11 */ /* 0x000fc8000f8018ff */
[----:B------:R-:W-:-:S05]  /*06f0*/  LEA.HI.X R29, R14, UR9, R21, 0x3, P0 ;  /* 0x000000090e1d7c11 */ /* 0x000fca00080f1c15 */
[----:B------:R1:W3:Y:S01]  /*0700*/  LDG.E.64 R14, desc[UR4][R28.64+-0x8] ;  /* 0xfffff8041c0e7981 */ /* 0x0002e2000c1e1b00 */
[CC--:B--2---:R-:W-:Y:S01]  /*0710*/  FMUL R21, R13.reuse, R11.reuse ;  /* 0x0000000b0d157220 */ /* 0x0c4fe20000400000 */
[C---:B-1----:R-:W-:Y:S02]  /*0720*/  FMUL R28, R12.reuse, R11 ;  /* 0x0000000b0c1c7220 */ /* 0x042fe40000400000 */
[----:B------:R-:W2:Y:S01]  /*0730*/  LDG.E R11, desc[UR4][R24.64+0x70] ;  /* 0x00007004180b7981 */ /* 0x000ea2000c1e1900 */
[-C--:B------:R-:W-:Y:S01]  /*0740*/  FFMA R21, R12, R10.reuse, -R21 ;  /* 0x0000000a0c157223 */ /* 0x080fe20000000815 */
[----:B------:R-:W-:Y:S01]  /*0750*/  FFMA R10, R13, R10, R28 ;  /* 0x0000000a0d0a7223 */ /* 0x000fe2000000001c */
[----:B0-----:R-:W-:-:S04]  /*0760*/  IMAD.WIDE R12, R16, 0x4, R26 ;  /* 0x00000004100c7825 */ /* 0x001fc800078e021a */
[----:B---3--:R-:W-:Y:S01]  /*0770*/  FMUL R26, R15, R10 ;  /* 0x0000000a0f1a7220 */ /* 0x008fe20000400000 */
[----:B------:R-:W3:Y:S04]  /*0780*/  LDG.E R27, desc[UR4][R12.64+-0x4] ;  /* 0xfffffc040c1b7981 */ /* 0x000ee8000c1e1900 */
[----:B------:R-:W4:Y:S04]  /*0790*/  LDG.E R15, desc[UR4][R24.64+0x74] ;  /* 0x00007404180f7981 */ /* 0x000f28000c1e1900 */
[----:B------:R0:W5:Y:S01]  /*07a0*/  LDG.E R10, desc[UR4][R24.64+0x6c] ;  /* 0x00006c04180a7981 */ /* 0x000162000c1e1900 */
[----:B------:R-:W-:-:S03]  /*07b0*/  FFMA R26, R14, R21, -R26 ;  /* 0x000000150e1a7223 */ /* 0x000fc6000000081a */
[----:B------:R-:W5:Y:S01]  /*07c0*/  LDG.E R29, desc[UR4][R12.64+0x8] ;  /* 0x000008040c1d7981 */ /* 0x000f62000c1e1900 */
[----:B--2---:R-:W-:-:S04]  /*07d0*/  IADD3 R21, P0, PT, R5, R11, RZ ;  /* 0x0000000b05157210 */ /* 0x004fc80007f1e0ff */
[----:B------:R-:W-:Y:S02]  /*07e0*/  LEA.HI.X.SX32 R11, R11, R8, 0x1, P0 ;  /* 0x000000080b0b7211 */ /* 0x000fe400000f0eff */
[----:B0-----:R-:W-:Y:S01]  /*07f0*/  LEA R24, P0, R21, UR8, 0x3 ;  /* 0x0000000815187c11 */ /* 0x001fe2000f8018ff */
[----:B---3--:R-:W-:Y:S01]  /*0800*/  FFMA R28, R27, R20, R23 ;  /* 0x000000141b1c7223 */ /* 0x008fe20000000017 */
[----:B----4-:R-:W-:Y:S01]  /*0810*/  IADD3 R14, P1, PT, R6, R15, RZ ;  /* 0x0000000f060e7210 */ /* 0x010fe20007f3e0ff */
[----:B------:R-:W2:Y:S03]  /*0820*/  LDG.E R23, desc[UR4][R12.64] ;  /* 0x000000040c177981 */ /* 0x000ea6000c1e1900 */
[----:B------:R-:W-:Y:S01]  /*0830*/  LEA.HI.X.SX32 R15, R15, R9, 0x1, P1 ;  /* 0x000000090f0f7211 */ /* 0x000fe200008f0eff */
[----:B------:R-:W3:Y:S01]  /*0840*/  LDG.E R27, desc[UR4][R12.64+0x4] ;  /* 0x000004040c1b7981 */ /* 0x000ee2000c1e1900 */
[----:B------:R-:W-:-:S02]  /*0850*/  LEA R20, P1, R14, UR8, 0x3 ;  /* 0x000000080e147c11 */ /* 0x000fc4000f8218ff */
[----:B------:R-:W-:Y:S02]  /*0860*/  LEA.HI.X R25, R21, UR9, R11, 0x3, P0 ;  /* 0x0000000915197c11 */ /* 0x000fe400080f1c0b */
[----:B------:R-:W-:Y:S02]  /*0870*/  LEA.HI.X R21, R14, UR9, R15, 0x3, P1 ;  /* 0x000000090e157c11 */ /* 0x000fe400088f1c0f */
[----:B-----5:R-:W-:-:S03]  /*0880*/  IADD3 R14, P0, PT, R4, R10, RZ ;  /* 0x0000000a040e7210 */ /* 0x020fc60007f1e0ff */
[----:B------:R-:W4:Y:S01]  /*0890*/  LDG.E.64 R12, desc[UR4][R20.64+-0x8] ;  /* 0xfffff804140c7981 */ /* 0x000f22000c1e1b00 */
[----:B------:R-:W-:-:S03]  /*08a0*/  LEA.HI.X.SX32 R15, R10, R7, 0x1, P0 ;  /* 0x000000070a0f7211 */ /* 0x000fc600000f0eff */
[----:B------:R0:W4:Y:S02]  /*08b0*/  LDG.E.64 R10, desc[UR4][R24.64+-0x8] ;  /* 0xfffff804180a7981 */ /* 0x000124000c1e1b00 */
[----:B0-----:R-:W-:-:S04]  /*08c0*/  LEA R24, P0, R14, UR8, 0x3 ;  /* 0x000000080e187c11 */ /* 0x001fc8000f8018ff */
[----:B------:R-:W-:-:S05]  /*08d0*/  LEA.HI.X R25, R14, UR9, R15, 0x3, P0 ;  /* 0x000000090e197c11 */ /* 0x000fca00080f1c0f */
[----:B------:R-:W5:Y:S01]  /*08e0*/  LDG.E.64 R14, desc[UR4][R24.64+-0x8] ;  /* 0xfffff804180e7981 */ /* 0x000f62000c1e1b00 */
[----:B------:R-:W-:-:S05]  /*08f0*/  VIADD R18, R18, 0x4 ;  /* 0x0000000412127836 */ /* 0x000fca0000000000 */
[----:B------:R-:W-:Y:S01]  /*0900*/  ISETP.NE.AND P0, PT, R18, RZ, PT ;  /* 0x000000ff1200720c */ /* 0x000fe20003f05270 */
[----:B------:R-:W-:Y:S02]  /*0910*/  VIADD R17, R17, 0x24 ;  /* 0x0000002411117836 */ /* 0x000fe40000000000 */
[----:B------:R-:W-:Y:S02]  /*0920*/  VIADD R16, R16, 0x4 ;  /* 0x0000000410107836 */ /* 0x000fe40000000000 */
[----:B--2---:R-:W-:-:S04]  /*0930*/  FFMA R28, R23, R19, R28 ;  /* 0x00000013171c7223 */ /* 0x004fc8000000001c */
[----:B---3--:R-:W-:Y:S01]  /*0940*/  FFMA R26, R27, R26, R28 ;  /* 0x0000001a1b1a7223 */ /* 0x008fe2000000001c */
[-C--:B----4-:R-:W-:Y:S01]  /*0950*/  FMUL R19, R10, R13.reuse ;  /* 0x0000000d0a137220 */ /* 0x090fe20000400000 */
[----:B------:R-:W-:-:S03]  /*0960*/  FMUL R13, R11, R13 ;  /* 0x0000000d0b0d7220 */ /* 0x000fc60000400000 */
[-C--:B------:R-:W-:Y:S01]  /*0970*/  FFMA R19, R11, R12.reuse, R19 ;  /* 0x0000000c0b137223 */ /* 0x080fe20000000013 */
[----:B------:R-:W-:-:S03]  /*0980*/  FFMA R13, R10, R12, -R13 ;  /* 0x0000000c0a0d7223 */ /* 0x000fc6000000080d */
[----:B-----5:R-:W-:-:S04]  /*0990*/  FMUL R15, R15, R19 ;  /* 0x000000130f0f7220 */ /* 0x020fc80000400000 */
[----:B------:R-:W-:-:S04]  /*09a0*/  FFMA R13, R14, R13, -R15 ;  /* 0x0000000d0e0d7223 */ /* 0x000fc8000000080f */
[----:B------:R-:W-:Y:S01]  /*09b0*/  FFMA R23, R29, R13, R26 ;  /* 0x0000000d1d177223 */ /* 0x000fe2000000001a */
[----:B------:R-:W-:Y:S06]  /*09c0*/  @P0 BRA `(.L_x_42) ;  /* 0xfffffff800380947 */ /* 0x000fec000383ffff */
.L_x_41:
[----:B------:R-:W-:Y:S05]  /*09d0*/  BSYNC.RECONVERGENT B1 ;  /* 0x0000000000017941 */ /* 0x000fea0003800200 */
.L_x_40:
[----:B------:R-:W-:-:S04]  /*09e0*/  LOP3.LUT R11, R0, 0x3, RZ, 0xc0, !PT ;  /* 0x00000003000b7812 */ /* 0x000fc800078ec0ff */
[----:B------:R-:W-:-:S13]  /*09f0*/  ISETP.NE.AND P0, PT, R11, RZ, PT ;  /* 0x000000ff0b00720c */ /* 0x000fda0003f05270 */
[----:B------:R-:W-:Y:S05]  /*0a00*/  @!P0 BRA `(.L_x_39) ;  /* 0x0000000400988947 */ /* 0x000fea0003800000 */
[----:B------:R-:W-:Y:S01]  /*0a10*/  ISETP.NE.AND P1, PT, R11, 0x1, PT ;  /* 0x000000010b00780c */ /* 0x000fe20003f25270 */
[----:B------:R-:W-:Y:S01]  /*0a20*/  BSSY.RECONVERGENT B1, `(.L_x_43) ;  /* 0x0000041000017945 */ /* 0x000fe20003800200 */
[----:B------:R-:W-:-:S04]  /*0a30*/  LOP3.LUT R10, R0, 0x1, RZ, 0xc0, !PT ;  /* 0x00000001000a7812 */ /* 0x000fc800078ec0ff */
[----:B------:R-:W-:-:S07]  /*0a40*/  ISETP.NE.U32.AND P0, PT, R10, 0x1, PT ;  /* 0x000000010a00780c */ /* 0x000fce0003f05070 */
[----:B------:R-:W-:Y:S06]  /*0a50*/  @!P1 BRA `(.L_x_44) ;  /* 0x0000000000f49947 */ /* 0x000fec0003800000 */
[----:B------:R-:W0:Y:S01]  /*0a60*/  LDC.64 R20, c[0x0][0x398] ;  /* 0x0000e600ff147b82 */ /* 0x000e220000000a00 */
[----:B-----5:R-:W-:Y:S01]  /*0a70*/  IMAD.IADD R29, R3, 0x1, R22 ;  /* 0x00000001031d7824 */ /* 0x020fe200078e0216 */
[----:B------:R-:W1:Y:S01]  /*0a80*/  LDCU.64 UR6, c[0x0][0x380] ;  /* 0x00007000ff0677ac */ /* 0x000e620008000a00 */
[----:B------:R-:W-:-:S04]  /*0a90*/  IMAD.MOV.U32 R10, RZ, RZ, 0x9 ;  /* 0x00000009ff0a7424 */ /* 0x000fc800078e00ff */
[----:B------:R-:W-:Y:S01]  /*0aa0*/  IMAD R11, R29, R10, -0x9 ;  /* 0xfffffff71d0b7424 */ /* 0x000fe200078e020a */
[----:B------:R-:W2:Y:S03]  /*0ab0*/  LDC.64 R16, c[0x0][0x390] ;  /* 0x0000e400ff107b82 */ /* 0x000ea60000000a00 */
[----:B0-----:R-:W-:-:S05]  /*0ac0*/  IMAD.WIDE R20, R11, 0x4, R20 ;  /* 0x000000040b147825 */ /* 0x001fca00078e0214 */
[----:B------:R-:W3:Y:S04]  /*0ad0*/  LDG.E R10, desc[UR4][R20.64+0x4] ;  /* 0x00000404140a7981 */ /* 0x000ee8000c1e1900 */
[----:B------:R-:W4:Y:S04]  /*0ae0*/  LDG.E R11, desc[UR4][R20.64+0x8] ;  /* 0x00000804140b7981 */ /* 0x000f28000c1e1900 */
[----:B------:R-:W2:Y:S04]  /*0af0*/  LDG.E R26, desc[UR4][R20.64] ;  /* 0x00000004141a7981 */ /* 0x000ea8000c1e1900 */
[----:B------:R-:W2:Y:S01]  /*0b00*/  LDG.E R25, desc[UR4][R20.64+0x2c] ;  /* 0x00002c0414197981 */ /* 0x000ea2000c1e1900 */
[----:B---3--:R-:W-:-:S02]  /*0b10*/  IADD3 R14, P2, PT, R5, R10, RZ ;  /* 0x0000000a050e7210 */ /* 0x008fc40007f5e0ff */
[----:B----4-:R-:W-:Y:S02]  /*0b20*/  IADD3 R12, P1, PT, R6, R11, RZ ;  /* 0x0000000b060c7210 */ /* 0x010fe40007f3e0ff */
[----:B------:R-:W-:Y:S02]  /*0b30*/  LEA.HI.X.SX32 R15, R10, R8, 0x1, P2 ;  /* 0x000000080a0f7211 */ /* 0x000fe400010f0eff */
[----:B-1----:R-:W-:Y:S02]  /*0b40*/  LEA R10, P2, R14, UR6, 0x3 ;  /* 0x000000060e0a7c11 */ /* 0x002fe4000f8418ff */
[----:B------:R-:W-:Y:S02]  /*0b50*/  LEA.HI.X.SX32 R13, R11, R9, 0x1, P1 ;  /* 0x000000090b0d7211 */ /* 0x000fe400008f0eff */
[----:B------:R-:W-:Y:S02]  /*0b60*/  LEA R18, P1, R12, UR6, 0x3 ;  /* 0x000000060c127c11 */ /* 0x000fe4000f8218ff */
[----:B------:R-:W-:-:S02]  /*0b70*/  LEA.HI.X R11, R14, UR7, R15, 0x3, P2 ;  /* 0x000000070e0b7c11 */ /* 0x000fc400090f1c0f */
[----:B------:R-:W-:Y:S01]  /*0b80*/  LEA.HI.X R19, R12, UR7, R13, 0x3, P1 ;  /* 0x000000070c137c11 */ /* 0x000fe200088f1c0d */
[----:B------:R-:W3:Y:S04]  /*0b90*/  LDG.E R15, desc[UR4][R20.64+0x24] ;  /* 0x00002404140f7981 */ /* 0x000ee8000c1e1900 */
[----:B------:R-:W4:Y:S04]  /*0ba0*/  LDG.E.64 R10, desc[UR4][R10.64+-0x8] ;  /* 0xfffff8040a0a7981 */ /* 0x000f28000c1e1b00 */
[----:B------:R0:W4:Y:S04]  /*0bb0*/  LDG.E.64 R12, desc[UR4][R18.64+-0x8] ;  /* 0xfffff804120c7981 */ /* 0x000128000c1e1b00 */
[----:B------:R1:W3:Y:S01]  /*0bc0*/  LDG.E R14, desc[UR4][R20.64+0x28] ;  /* 0x00002804140e7981 */ /* 0x0002e2000c1e1900 */
[----:B--2---:R-:W-:-:S04]  /*0bd0*/  IADD3 R27, P1, PT, R4, R26, RZ ;  /* 0x0000001a041b7210 */ /* 0x004fc80007f3e0ff */
[----:B0-----:R-:W-:Y:S02]  /*0be0*/  LEA.HI.X.SX32 R19, R26, R7, 0x1, P1 ;  /* 0x000000071a137211 */ /* 0x001fe400008f0eff */
[----:B------:R-:W-:-:S04]  /*0bf0*/  LEA R18, P1, R27, UR6, 0x3 ;  /* 0x000000061b127c11 */ /* 0x000fc8000f8218ff */
[----:B------:R-:W-:Y:S01]  /*0c00*/  LEA.HI.X R19, R27, UR7, R19, 0x3, P1 ;  /* 0x000000071b137c11 */ /* 0x000fe200088f1c13 */
[----:B------:R-:W-:-:S05]  /*0c10*/  IMAD.WIDE R16, R29, 0x4, R16 ;  /* 0x000000041d107825 */ /* 0x000fca00078e0210 */
[----:B------:R-:W2:Y:S04]  /*0c20*/  LDG.E R26, desc[UR4][R16.64+-0x4] ;  /* 0xfffffc04101a7981 */ /* 0x000ea8000c1e1900 */
[----:B------:R-:W2:Y:S01]  /*0c30*/  LDG.E.64 R18, desc[UR4][R18.64+-0x8] ;  /* 0xfffff80412127981 */ /* 0x000ea2000c1e1b00 */
[-C--:B----4-:R-:W-:Y:S01]  /*0c40*/  FMUL R28, R11, R13.reuse ;  /* 0x0000000d0b1c7220 */ /* 0x090fe20000400000 */
[----:B------:R-:W-:-:S03]  /*0c50*/  FMUL R24, R10, R13 ;  /* 0x0000000d0a187220 */ /* 0x000fc60000400000 */
[----:B------:R-:W-:Y:S01]  /*0c60*/  FFMA R13, R10, R12, -R28 ;  /* 0x0000000c0a0d7223 */ /* 0x000fe2000000081c */
[----:B---3--:R-:W-:Y:S01]  /*0c70*/  IADD3 R28, P2, PT, R4, R15, RZ ;  /* 0x0000000f041c7210 */ /* 0x008fe20007f5e0ff */
[----:B------:R0:W3:Y:S03]  /*0c80*/  LDG.E R10, desc[UR4][R16.64] ;  /* 0x00000004100a7981 */ /* 0x0000e6000c1e1900 */
[----:B-1----:R-:W-:Y:S02]  /*0c90*/  LEA.HI.X.SX32 R21, R15, R7, 0x1, P2 ;  /* 0x000000070f157211 */ /* 0x002fe400010f0eff */
[C---:B------:R-:W-:Y:S02]  /*0ca0*/  LEA R20, P1, R28.reuse, UR6, 0x3 ;  /* 0x000000061c147c11 */ /* 0x040fe4000f8218ff */
[----:B------:R-:W-:Y:S02]  /*0cb0*/  IADD3 R15, P2, PT, R5, R14, RZ ;  /* 0x0000000e050f7210 */ /* 0x000fe40007f5e0ff */
[----:B------:R-:W-:-:S02]  /*0cc0*/  LEA.HI.X R21, R28, UR7, R21, 0x3, P1 ;  /* 0x000000071c157c11 */ /* 0x000fc400088f1c15 */
[----:B------:R-:W-:Y:S02]  /*0cd0*/  LEA.HI.X.SX32 R28, R14, R8, 0x1, P2 ;  /* 0x000000080e1c7211 */ /* 0x000fe400010f0eff */
[C---:B------:R-:W-:Y:S02]  /*0ce0*/  LEA R14, P1, R15.reuse, UR6, 0x3 ;  /* 0x000000060f0e7c11 */ /* 0x040fe4000f8218ff */
[----:B------:R-:W-:Y:S01]  /*0cf0*/  IADD3 R27, P2, PT, R6, R25, RZ ;  /* 0x00000019061b7210 */ /* 0x000fe20007f5e0ff */
[----:B------:R-:W4:Y:S01]  /*0d00*/  LDG.E.64 R20, desc[UR4][R20.64+-0x8] ;  /* 0xfffff80414147981 */ /* 0x000f22000c1e1b00 */
[----:B------:R-:W-:Y:S02]  /*0d10*/  LEA.HI.X R15, R15, UR7, R28, 0x3, P1 ;  /* 0x000000070f0f7c11 */ /* 0x000fe400088f1c1c */
[----:B------:R-:W-:Y:S02]  /*0d20*/  LEA.HI.X.SX32 R28, R25, R9, 0x1, P2 ;  /* 0x00000009191c7211 */ /* 0x000fe400010f0eff */
[----:B0-----:R-:W-:-:S02]  /*0d30*/  LEA R16, P1, R27, UR6, 0x3 ;  /* 0x000000061b107c11 */ /* 0x001fc4000f8218ff */
[----:B------:R-:W3:Y:S02]  /*0d40*/  LDG.E.64 R14, desc[UR4][R14.64+-0x8] ;  /* 0xfffff8040e0e7981 */ /* 0x000ee4000c1e1b00 */
[----:B------:R-:W-:-:S06]  /*0d50*/  LEA.HI.X R17, R27, UR7, R28, 0x3, P1 ;  /* 0x000000071b117c11 */ /* 0x000fcc00088f1c1c */
[----:B------:R-:W3:Y:S01]  /*0d60*/  LDG.E.64 R16, desc[UR4][R16.64+-0x8] ;  /* 0xfffff80410107981 */ /* 0x000ee2000c1e1b00 */
[----:B------:R-:W-:-:S04]  /*0d70*/  FFMA R24, R11, R12, R24 ;  /* 0x0000000c0b187223 */ /* 0x000fc80000000018 */
[----:B--2---:R-:W-:-:S04]  /*0d80*/  FMUL R11, R19, R24 ;  /* 0x00000018130b7220 */ /* 0x004fc80000400000 */
[----:B------:R-:W-:-:S04]  /*0d90*/  FFMA R11, R18, R13, -R11 ;  /* 0x0000000d120b7223 */ /* 0x000fc8000000080b */
[----:B------:R-:W-:Y:S01]  /*0da0*/  FFMA R11, R26, R11, R23 ;  /* 0x0000000b1a0b7223 */ /* 0x000fe20000000017 */
[----:B------:R-:W-:Y:S02]  /*0db0*/  VIADD R22, R22, 0x2 ;  /* 0x0000000216167836 */ /* 0x000fe40000000000 */
[-C--:B---3--:R-:W-:Y:S01]  /*0dc0*/  FMUL R12, R14, R17.reuse ;  /* 0x000000110e0c7220 */ /* 0x088fe20000400000 */
[----:B------:R-:W-:-:S03]  /*0dd0*/  FMUL R25, R15, R17 ;  /* 0x000000110f197220 */ /* 0x000fc60000400000 */
[-C--:B------:R-:W-:Y:S01]  /*0de0*/  FFMA R12, R15, R16.reuse, R12 ;  /* 0x000000100f0c7223 */ /* 0x080fe2000000000c */
[----:B------:R-:W-:-:S03]  /*0df0*/  FFMA R25, R14, R16, -R25 ;  /* 0x000000100e197223 */ /* 0x000fc60000000819 */
[----:B----4-:R-:W-:-:S04]  /*0e00*/  FMUL R27, R21, R12 ;  /* 0x0000000c151b7220 */ /* 0x010fc80000400000 */
[----:B------:R-:W-:-:S04]  /*0e10*/  FFMA R25, R20, R25, -R27 ;  /* 0x0000001914197223 */ /* 0x000fc8000000081b */
[----:B------:R-:W-:-:S07]  /*0e20*/  FFMA R23, R10, R25, R11 ;  /* 0x000000190a177223 */ /* 0x000fce000000000b */
.L_x_44:
[----:B------:R-:W-:Y:S05]  /*0e30*/  BSYNC.RECONVERGENT B1 ;  /* 0x0000000000017941 */ /* 0x000fea0003800200 */
.L_x_43:
[----:B------:R-:W-:Y:S05]  /*0e40*/  @P0 BRA `(.L_x_39) ;  /* 0x0000000000880947 */ /* 0x000fea0003800000 */
[----:B------:R-:W0:Y:S01]  /*0e50*/  LDC.64 R10, c[0x0][0x398] ;  /* 0x0000e600ff0a7b82 */ /* 0x000e220000000a00 */
[----:B-----5:R-:W-:Y:S01]  /*0e60*/  IMAD.IADD R22, R3, 0x1, R22 ;  /* 0x0000000103167824 */ /* 0x020fe200078e0216 */
[----:B------:R-:W1:Y:S01]  /*0e70*/  LDCU.64 UR6, c[0x0][0x380] ;  /* 0x00007000ff0677ac */ /* 0x000e620008000a00 */
[----:B------:R-:W-:-:S04]  /*0e80*/  IMAD.MOV.U32 R15, RZ, RZ, 0x9 ;  /* 0x00000009ff0f7424 */ /* 0x000fc800078e00ff */
[----:B------:R-:W-:-:S04]  /*0e90*/  IMAD R15, R22, R15, -0x9 ;  /* 0xfffffff7160f7424 */ /* 0x000fc800078e020f */
[----:B0-----:R-:W-:-:S05]  /*0ea0*/  IMAD.WIDE R14, R15, 0x4, R10 ;  /* 0x000000040f0e7825 */ /* 0x001fca00078e020a */
[----:B------:R-:W2:Y:S04]  /*0eb0*/  LDG.E R10, desc[UR4][R14.64+0x4] ;  /* 0x000004040e0a7981 */ /* 0x000ea8000c1e1900 */
[----:B------:R-:W3:Y:S04]  /*0ec0*/  LDG.E R11, desc[UR4][R14.64+0x8] ;  /* 0x000008040e0b7981 */ /* 0x000ee8000c1e1900 */
[----:B------:R-:W4:Y:S01]  /*0ed0*/  LDG.E R16, desc[UR4][R14.64] ;  /* 0x000000040e107981 */ /* 0x000f22000c1e1900 */
[----:B--2---:R-:W-:Y:S02]  /*0ee0*/  IADD3 R5, P0, PT, R5, R10, RZ ;  /* 0x0000000a05057210 */ /* 0x004fe40007f1e0ff */
[----:B---3--:R-:W-:-:S02]  /*0ef0*/  IADD3 R6, P1, PT, R6, R11, RZ ;  /* 0x0000000b06067210 */ /* 0x008fc40007f3e0ff */
[----:B------:R-:W-:Y:S02]  /*0f00*/  LEA.HI.X.SX32 R18, R10, R8, 0x1, P0 ;  /* 0x000000080a127211 */ /* 0x000fe400000f0eff */
[----:B------:R-:W-:Y:S02]  /*0f10*/  LEA.HI.X.SX32 R11, R11, R9, 0x1, P1 ;  /* 0x000000090b0b7211 */ /* 0x000fe400008f0eff */
[----:B------:R-:W0:Y:S01]  /*0f20*/  LDC.64 R8, c[0x0][0x390] ;  /* 0x0000e400ff087b82 */ /* 0x000e220000000a00 */
[----:B-1----:R-:W-:Y:S02]  /*0f30*/  LEA R10, P2, R6, UR6, 0x3 ;  /* 0x00000006060a7c11 */ /* 0x002fe4000f8418ff */
[----:B------:R-:W-:Y:S02]  /*0f40*/  LEA R12, P1, R5, UR6, 0x3 ;  /* 0x00000006050c7c11 */ /* 0x000fe4000f8218ff */
[----:B----4-:R-:W-:Y:S02]  /*0f50*/  IADD3 R17, P0, PT, R4, R16, RZ ;  /* 0x0000001004117210 */ /* 0x010fe40007f1e0ff */
[----:B------:R-:W-:-:S02]  /*0f60*/  LEA.HI.X R11, R6, UR7, R11, 0x3, P2 ;  /* 0x00000007060b7c11 */ /* 0x000fc400090f1c0b */
[----:B------:R-:W-:Y:S02]  /*0f70*/  LEA.HI.X R13, R5, UR7, R18, 0x3, P1 ;  /* 0x00000007050d7c11 */ /* 0x000fe400088f1c12 */
[----:B------:R-:W-:Y:S02]  /*0f80*/  LEA.HI.X.SX32 R16, R16, R7, 0x1, P0 ;  /* 0x0000000710107211 */ /* 0x000fe400000f0eff */
[C---:B------:R-:W-:Y:S01]  /*0f90*/  LEA R6, P0, R17.reuse, UR6, 0x3 ;  /* 0x0000000611067c11 */ /* 0x040fe2000f8018ff */
[----:B------:R-:W2:Y:S04]  /*0fa0*/  LDG.E.64 R4, desc[UR4][R12.64+-0x8] ;  /* 0xfffff8040c047981 */ /* 0x000ea8000c1e1b00 */
[----:B------:R-:W2:Y:S01]  /*0fb0*/  LDG.E.64 R10, desc[UR4][R10.64+-0x8] ;  /* 0xfffff8040a0a7981 */ /* 0x000ea2000c1e1b00 */
[----:B------:R-:W-:-:S06]  /*0fc0*/  LEA.HI.X R7, R17, UR7, R16, 0x3, P0 ;  /* 0x0000000711077c11 */ /* 0x000fcc00080f1c10 */
[----:B------:R-:W3:Y:S01]  /*0fd0*/  LDG.E.64 R6, desc[UR4][R6.64+-0x8] ;  /* 0xfffff80406067981 */ /* 0x000ee2000c1e1b00 */
[----:B0-----:R-:W-:-:S06]  /*0fe0*/  IMAD.WIDE R8, R22, 0x4, R8 ;  /* 0x0000000416087825 */ /* 0x001fcc00078e0208 */
[----:B------:R-:W4:Y:S01]  /*0ff0*/  LDG.E R8, desc[UR4][R8.64+-0x4] ;  /* 0xfffffc0408087981 */ /* 0x000f22000c1e1900 */
[-C--:B--2---:R-:W-:Y:S01]  /*1000*/  FMUL R14, R4, R11.reuse ;  /* 0x0000000b040e7220 */ /* 0x084fe20000400000 */
[----:B------:R-:W-:-:S03]  /*1010*/  FMUL R15, R5, R11 ;  /* 0x0000000b050f7220 */ /* 0x000fc60000400000 */
[-C--:B------:R-:W-:Y:S01]  /*1020*/  FFMA R14, R5, R10.reuse, R14 ;  /* 0x0000000a050e7223 */ /* 0x080fe2000000000e */
[----:B------:R-:W-:-:S03]  /*1030*/  FFMA R15, R4, R10, -R15 ;  /* 0x0000000a040f7223 */ /* 0x000fc6000000080f */
[----:B---3--:R-:W-:-:S04]  /*1040*/  FMUL R5, R7, R14 ;  /* 0x0000000e07057220 */ /* 0x008fc80000400000 */
[----:B------:R-:W-:-:S04]  /*1050*/  FFMA R5, R6, R15, -R5 ;  /* 0x0000000f06057223 */ /* 0x000fc80000000805 */
[----:B----4-:R-:W-:-:S07]  /*1060*/  FFMA R23, R8, R5, R23 ;  /* 0x0000000508177223 */ /* 0x010fce0000000017 */
.L_x_39:
[----:B------:R-:W-:Y:S05]  /*1070*/  BSYNC.RECONVERGENT B0 ;  /* 0x0000000000007941 */ /* 0x000fea0003800200 */
.L_x_38:
[----:B------:R-:W-:-:S13]  /*1080*/  ISETP.GE.AND P0, PT, R0, 0x1, PT ;  /* 0x000000010000780c */ /* 0x000fda0003f06270 */
[----:B------:R-:W-:Y:S05]  /*1090*/  @!P0 EXIT ;  /* 0x000000000000894d */ /* 0x000fea0003800000 */
[C---:B------:R-:W-:Y:S01]  /*10a0*/  ISETP.GE.U32.AND P1, PT, R0.reuse, 0x4, PT ;  /* 0x000000040000780c */ /* 0x040fe20003f26070 */
[----:B------:R-:W-:Y:S01]  /*10b0*/  BSSY.RECONVERGENT B0, `(.L_x_45) ;  /* 0x000001f000007945 */ /* 0x000fe20003800200 */
[----:B------:R-:W-:Y:S01]  /*10c0*/  LOP3.LUT R16, R0, 0x3, RZ, 0xc0, !PT ;  /* 0x0000000300107812 */ /* 0x000fe200078ec0ff */
[----:B-----5:R-:W-:Y:S02]  /*10d0*/  VIADD R2, R2, 0xffffffff ;  /* 0xffffffff02027836 */ /* 0x020fe40000000000 */
[----:B------:R-:W-:Y:S01]  /*10e0*/  IMAD.MOV.U32 R8, RZ, RZ, RZ ;  /* 0x000000ffff087224 */ /* 0x000fe200078e00ff */
[----:B------:R-:W-:-:S07]  /*10f0*/  ISETP.NE.AND P0, PT, R16, RZ, PT ;  /* 0x000000ff1000720c */ /* 0x000fce0003f05270 */
[----:B------:R-:W-:Y:S06]  /*1100*/  @!P1 BRA `(.L_x_46) ;  /* 0x0000000000649947 */ /* 0x000fec0003800000 */
[----:B------:R-:W0:Y:S01]  /*1110*/  LDC.64 R4, c[0x0][0x3b8] ;  /* 0x0000ee00ff047b82 */ /* 0x000e220000000a00 */
[----:B------:R-:W1:Y:S01]  /*1120*/  LDCU UR6, c[0x0][0x3a0] ;  /* 0x00007400ff0677ac */ /* 0x000e620008000800 */
[----:B------:R-:W-:-:S05]  /*1130*/  LOP3.LUT R8, R0, 0x7ffffffc, RZ, 0xc0, !PT ;  /* 0x7ffffffc00087812 */ /* 0x000fca00078ec0ff */
[----:B------:R-:W-:Y:S02]  /*1140*/  IMAD.MOV R9, RZ, RZ, -R8 ;  /* 0x000000ffff097224 */ /* 0x000fe400078e0a08 */
[----:B-1----:R-:W-:-:S04]  /*1150*/  IMAD R0, R2, UR6, R3 ;  /* 0x0000000602007c24 */ /* 0x002fc8000f8e0203 */
[----:B------:R-:W-:Y:S01]  /*1160*/  VIADD R11, R0, 0xffffffff ;  /* 0xffffffff000b7836 */ /* 0x000fe20000000000 */
[----:B0-----:R-:W-:-:S05]  /*1170*/  IADD3 R4, P1, PT, R4, 0x8, RZ ;  /* 0x0000000804047810 */ /* 0x001fca0007f3e0ff */
[----:B------:R-:W-:-:S08]  /*1180*/  IMAD.X R5, RZ, RZ, R5, P1 ;  /* 0x000000ffff057224 */ /* 0x000fd000008e0605 */
.L_x_47:
[----:B0-----:R-:W-:-:S05]  /*1190*/  IMAD.WIDE R6, R11, 0x4, R4 ;  /* 0x000000040b067825 */ /* 0x001fca00078e0204 */
[----:B------:R-:W2:Y:S04]  /*11a0*/  LDG.E R0, desc[UR4][R6.64+-0x8] ;  /* 0xfffff80406007981 */ /* 0x000ea8000c1e1900 */
[----:B------:R-:W3:Y:S04]  /*11b0*/  LDG.E R10, desc[UR4][R6.64+-0x4] ;  /* 0xfffffc04060a7981 */ /* 0x000ee8000c1e1900 */
[----:B------:R-:W4:Y:S04]  /*11c0*/  LDG.E R12, desc[UR4][R6.64] ;  /* 0x00000004060c7981 */ /* 0x000f28000c1e1900 */
[----:B------:R-:W5:Y:S01]  /*11d0*/  LDG.E R14, desc[UR4][R6.64+0x4] ;  /* 0x00000404060e7981 */ /* 0x000f62000c1e1900 */
[----:B------:R-:W-:-:S02]  /*11e0*/  VIADD R9, R9, 0x4 ;  /* 0x0000000409097836 */ /* 0x000fc40000000000 */
[----:B------:R-:W-:-:S03]  /*11f0*/  VIADD R11, R11, 0x4 ;  /* 0x000000040b0b7836 */ /* 0x000fc60000000000 */
[----:B------:R-:W-:Y:S01]  /*1200*/  ISETP.NE.AND P1, PT, R9, RZ, PT ;  /* 0x000000ff0900720c */ /* 0x000fe20003f25270 */
[-C--:B--2---:R-:W-:Y:S01]  /*1210*/  FMUL R13, R0, R23.reuse ;  /* 0x00000017000d7220 */ /* 0x084fe20000400000 */
[----:B---3--:R-:W-:-:S04]  /*1220*/  FMUL R15, R10, R23 ;  /* 0x000000170a0f7220 */ /* 0x008fc80000400000 */
[----:B------:R0:W-:Y:S01]  /*1230*/  STG.E desc[UR4][R6.64+-0x8], R13 ;  /* 0xfffff80d06007986 */ /* 0x0001e2000c101904 */
[----:B----4-:R-:W-:-:S03]  /*1240*/  FMUL R17, R12, R23 ;  /* 0x000000170c117220 */ /* 0x010fc60000400000 */
[----:B------:R0:W-:Y:S01]  /*1250*/  STG.E desc[UR4][R6.64+-0x4], R15 ;  /* 0xfffffc0f06007986 */ /* 0x0001e2000c101904 */
[----:B-----5:R-:W-:-:S03]  /*1260*/  FMUL R19, R14, R23 ;  /* 0x000000170e137220 */ /* 0x020fc60000400000 */
[----:B------:R0:W-:Y:S04]  /*1270*/  STG.E desc[UR4][R6.64], R17 ;  /* 0x0000001106007986 */ /* 0x0001e8000c101904 */
[----:B------:R0:W-:Y:S01]  /*1280*/  STG.E desc[UR4][R6.64+0x4], R19 ;  /* 0x0000041306007986 */ /* 0x0001e2000c101904 */
[----:B------:R-:W-:Y:S05]  /*1290*/  @P1 BRA `(.L_x_47) ;  /* 0xfffffffc00bc1947 */ /* 0x000fea000383ffff */
.L_x_46:
[----:B------:R-:W-:Y:S05]  /*12a0*/  BSYNC.RECONVERGENT B0 ;  /* 0x0000000000007941 */ /* 0x000fea0003800200 */
.L_x_45:
[----:B------:R-:W-:Y:S05]  /*12b0*/  @!P0 EXIT ;  /* 0x000000000000894d */ /* 0x000fea0003800000 */
[----:B------:R-:W1:Y:S01]  /*12c0*/  LDCU UR6, c[0x0][0x3a0] ;  /* 0x00007400ff0677ac */ /* 0x000e620008000800 */
[----:B------:R-:W2:Y:S01]  /*12d0*/  LDC.64 R4, c[0x0][0x3b8] ;  /* 0x0000ee00ff047b82 */ /* 0x000ea20000000a00 */
[----:B------:R-:W-:Y:S02]  /*12e0*/  IMAD.IADD R3, R3, 0x1, R8 ;  /* 0x0000000103037824 */ /* 0x000fe400078e0208 */
[----:B------:R-:W-:Y:S02]  /*12f0*/  IMAD.MOV R0, RZ, RZ, -R16 ;  /* 0x000000ffff007224 */ /* 0x000fe400078e0a10 */
[----:B-1----:R-:W-:-:S04]  /*1300*/  IMAD R3, R2, UR6, R3 ;  /* 0x0000000602037c24 */ /* 0x002fc8000f8e0203 */
[----:B0-----:R-:W-:-:S07]  /*1310*/  VIADD R7, R3, 0xffffffff ;  /* 0xffffffff03077836 */ /* 0x001fce0000000000 */
.L_x_48:
[----:B0-2---:R-:W-:-:S05]  /*1320*/  IMAD.WIDE R2, R7, 0x4, R4 ;  /* 0x0000000407027825 */ /* 0x005fca00078e0204 */
[----:B------:R-:W2:Y:S01]  /*1330*/  LDG.E R6, desc[UR4][R2.64] ;  /* 0x0000000402067981 */ /* 0x000ea2000c1e1900 */
[----:B------:R-:W-:Y:S02]  /*1340*/  VIADD R0, R0, 0x1 ;  /* 0x0000000100007836 */ /* 0x000fe40000000000 */
[----:B------:R-:W-:-:S03]  /*1350*/  VIADD R7, R7, 0x1 ;  /* 0x0000000107077836 */ /* 0x000fc60000000000 */
[----:B------:R-:W-:Y:S01]  /*1360*/  ISETP.NE.AND P0, PT, R0, RZ, PT ;  /* 0x000000ff0000720c */ /* 0x000fe20003f05270 */
[----:B--2---:R-:W-:-:S05]  /*1370*/  FMUL R9, R6, R23 ;  /* 0x0000001706097220 */ /* 0x004fca0000400000 */
[----:B------:R0:W-:Y:S07]  /*1380*/  STG.E desc[UR4][R2.64], R9 ;  /* 0x0000000902007986 */ /* 0x0001ee000c101904 */
[----:B------:R-:W-:Y:S05]  /*1390*/  @P0 BRA `(.L_x_48) ;  /* 0xfffffffc00e00947 */ /* 0x000fea000383ffff */
[----:B------:R-:W-:Y:S05]  /*13a0*/  EXIT ;  /* 0x000000000000794d */ /* 0x000fea0003800000 */
.L_x_49:
        /* <DEDUP_REMOVED lines=13> */
.L_x_52:


//--------------------- .nv.shared.reserved.0     --------------------------
	.section	.nv.shared.reserved.0,"aw",@nobits
	.weak		__nv_reservedSMEM_offset_0_alias
	.size		__nv_reservedSMEM_offset_0_alias, 0, 64
	.other		__nv_reservedSMEM_offset_0_alias,@"STO_CUDA_RESERVED_SHARED STV_DEFAULT"
__nv_reservedSMEM_offset_0_alias:
	.zero		0
	.zero		64


//--------------------- .nv.constant0.energy      --------------------------
	.section	.nv.constant0.energy,"a",@progbits
	.sectionflags	@""
	.align	4
.nv.constant0.energy:
	.zero		936


//--------------------- .nv.constant0.calculate_coefficient_matrix --------------------------
	.section	.nv.constant0.calculate_coefficient_matrix,"a",@progbits
	.sectionflags	@""
	.align	4
.nv.constant0.calculate_coefficient_matrix:
	.zero		964


//--------------------- SYMBOLS --------------------------

	.type		.nv.reservedSmem.offset0,@object
	.size		.nv.reservedSmem.offset0,0x4
